	.target	sm_100a

	.elftype	@"ET_EXEC"


//--------------------- .note.nv.tkinfo           --------------------------
	.section	.note.nv.tkinfo,"",@"SHT_NOTE"
	.sectionflags	@"SHF_NOTE_NV_TKINFO"
	.tkinfo
        /*0018*/ 	.word	0x00000002
        /*0030*/ 	.string	""
        /*0030*/ 	.string	"ptxas"
        /*0030*/ 	.string	"Cuda compilation tools, release 13.0, V13.0.88"
        /*0030*/ 	.string	"Build cuda_13.0.r13.0/compiler.36424714_0"
        /*0030*/ 	.string	"-arch sm_100a -m 64 "



//--------------------- .note.nv.cuinfo           --------------------------
	.section	.note.nv.cuinfo,"",@"SHT_NOTE"
	.sectionflags	@"SHF_NOTE_NV_CUINFO"
        /*0018*/ 	.short	0x0002
        /*001a*/ 	.short	0x0064
        /*001c*/ 	.short	0x0082
	.zero		2


//--------------------- .nv.info                  --------------------------
	.section	.nv.info,"",@"SHT_CUDA_INFO"
	.align	4


	//----- nvinfo : EIATTR_REGCOUNT
	.align		4
        /*0000*/ 	.byte	0x04, 0x2f
        /*0002*/ 	.short	(.L_20 - .L_19)
	.align		4
.L_19:
        /*0004*/ 	.word	index@(_ZN7cutlass13device_kernelINS_4gemm6kernel13GemmUniversalIN4cute5tupleIJiiiiEEENS1_10collective13CollectiveMmaINS1_35MainloopSm100TmaUmmaWarpSpecializedILi5ELi2ELi4ENS5_IJNS4_1CILi2EEENSA_ILi1EEESC_EEEEENS5_IJNSA_ILi64EEENSA_ILi256EEENSA_ILi128EEEEEEaNS5_IJlSC_lEEEaSJ_NS4_8TiledMMAINS4_8MMA_AtomIJNS4_15SM100_MMA_S8_SSIaaiLi64ELi256ELNS4_4UMMA5MajorE0ELSO_0ELNSN_8SaturateE0EEEEEENS4_6LayoutINS5_IJSC_SC_SC_EEENS5_IJNSA_ILi0EEESU_SU_EEEEENS5_IJNS4_10UnderscoreESX_SX_EEEEENS4_13SM90_TMA_LOADENS4_14ComposedLayoutINS4_7SwizzleILi3ELi4ELi3EEENS4_18smem_ptr_flag_bitsILi8EEENSS_INS5_IJNSA_ILi8EEESH_EEENS5_IJSH_SC_EEEEEEEvNS4_8identityENS4_23SM90_TMA_LOAD_MULTICASTES1A_vS1B_EENS_8epilogue10collective18CollectiveEpilogueINS1E_23Sm100TmaWarpSpecializedILi4ELi2ELi32ELb0ELb0EEEJSI_NS5_IJNSS_ISF_SC_EES1J_EEEaSJ_aSJ_NS1E_6fusion15FusionCallbacksIS1I_NS1L_17LinearCombinationIaiaiLNS_15FloatRoundStyleE2EEESI_S1K_JEEENS4_5SM1004TMEM4LOAD26SM100_TMEM_LOAD_16dp32b32xES10_NS11_INS12_ILi2ELi4ELi3EEES15_NSS_INS5_IJS16_SF_EEENS5_IJSF_SC_EEEEEEENS4_39AutoVectorizingCopyWithAssumedAlignmentILi128EEENS4_14SM90_TMA_STOREES1Z_S21_S21_EEEvvEEEEvNT_6ParamsE)
        /*0008*/ 	.word	0x0000005c


	//----- nvinfo : EIATTR_FRAME_SIZE
	.align		4
.L_20:
        /*000c*/ 	.byte	0x04, 0x11
        /*000e*/ 	.short	(.L_22 - .L_21)
	.align		4
.L_21:
        /*0010*/ 	.word	index@($__internal_2_$__cuda_sm10x_tcgen05_guardrail_trap_unallocated_columns_being_dealloced)
        /*0014*/ 	.word	0x00000000


	//----- nvinfo : EIATTR_FRAME_SIZE
	.align		4
.L_22:
        /*0018*/ 	.byte	0x04, 0x11
        /*001a*/ 	.short	(.L_24 - .L_23)
	.align		4
.L_23:
        /*001c*/ 	.word	index@($__internal_1_$__cuda_sm10x_tcgen05_guardrail_trap_phase_invalid_during_alloc)
        /*0020*/ 	.word	0x00000000


	//----- nvinfo : EIATTR_FRAME_SIZE
	.align		4
.L_24:
        /*0024*/ 	.byte	0x04, 0x11
        /*0026*/ 	.short	(.L_26 - .L_25)
	.align		4
.L_25:
        /*0028*/ 	.word	index@($__internal_0_$__cuda_sm10x_tcgen05_guardrail_trap_col_being_dealloced_not_returned_by_alloc)
        /*002c*/ 	.word	0x00000000


	//----- nvinfo : EIATTR_FRAME_SIZE
	.align		4
.L_26:
        /*0030*/ 	.byte	0x04, 0x11
        /*0032*/ 	.short	(.L_28 - .L_27)
	.align		4
.L_27:
        /*0034*/ 	.word	index@(_ZN7cutlass13device_kernelINS_4gemm6kernel13GemmUniversalIN4cute5tupleIJiiiiEEENS1_10collective13CollectiveMmaINS1_35MainloopSm100TmaUmmaWarpSpecializedILi5ELi2ELi4ENS5_IJNS4_1CILi2EEENSA_ILi1EEESC_EEEEENS5_IJNSA_ILi64EEENSA_ILi256EEENSA_ILi128EEEEEEaNS5_IJlSC_lEEEaSJ_NS4_8TiledMMAINS4_8MMA_AtomIJNS4_15SM100_MMA_S8_SSIaaiLi64ELi256ELNS4_4UMMA5MajorE0ELSO_0ELNSN_8SaturateE0EEEEEENS4_6LayoutINS5_IJSC_SC_SC_EEENS5_IJNSA_ILi0EEESU_SU_EEEEENS5_IJNS4_10UnderscoreESX_SX_EEEEENS4_13SM90_TMA_LOADENS4_14ComposedLayoutINS4_7SwizzleILi3ELi4ELi3EEENS4_18smem_ptr_flag_bitsILi8EEENSS_INS5_IJNSA_ILi8EEESH_EEENS5_IJSH_SC_EEEEEEEvNS4_8identityENS4_23SM90_TMA_LOAD_MULTICASTES1A_vS1B_EENS_8epilogue10collective18CollectiveEpilogueINS1E_23Sm100TmaWarpSpecializedILi4ELi2ELi32ELb0ELb0EEEJSI_NS5_IJNSS_ISF_SC_EES1J_EEEaSJ_aSJ_NS1E_6fusion15FusionCallbacksIS1I_NS1L_17LinearCombinationIaiaiLNS_15FloatRoundStyleE2EEESI_S1K_JEEENS4_5SM1004TMEM4LOAD26SM100_TMEM_LOAD_16dp32b32xES10_NS11_INS12_ILi2ELi4ELi3EEES15_NSS_INS5_IJS16_SF_EEENS5_IJSF_SC_EEEEEEENS4_39AutoVectorizingCopyWithAssumedAlignmentILi128EEENS4_14SM90_TMA_STOREES1Z_S21_S21_EEEvvEEEEvNT_6ParamsE)
        /*0038*/ 	.word	0x00000000


	//----- nvinfo : EIATTR_MIN_STACK_SIZE
	.align		4
.L_28:
        /*003c*/ 	.byte	0x04, 0x12
        /*003e*/ 	.short	(.L_30 - .L_29)
	.align		4
.L_29:
        /*0040*/ 	.word	index@(_ZN7cutlass13device_kernelINS_4gemm6kernel13GemmUniversalIN4cute5tupleIJiiiiEEENS1_10collective13CollectiveMmaINS1_35MainloopSm100TmaUmmaWarpSpecializedILi5ELi2ELi4ENS5_IJNS4_1CILi2EEENSA_ILi1EEESC_EEEEENS5_IJNSA_ILi64EEENSA_ILi256EEENSA_ILi128EEEEEEaNS5_IJlSC_lEEEaSJ_NS4_8TiledMMAINS4_8MMA_AtomIJNS4_15SM100_MMA_S8_SSIaaiLi64ELi256ELNS4_4UMMA5MajorE0ELSO_0ELNSN_8SaturateE0EEEEEENS4_6LayoutINS5_IJSC_SC_SC_EEENS5_IJNSA_ILi0EEESU_SU_EEEEENS5_IJNS4_10UnderscoreESX_SX_EEEEENS4_13SM90_TMA_LOADENS4_14ComposedLayoutINS4_7SwizzleILi3ELi4ELi3EEENS4_18smem_ptr_flag_bitsILi8EEENSS_INS5_IJNSA_ILi8EEESH_EEENS5_IJSH_SC_EEEEEEEvNS4_8identityENS4_23SM90_TMA_LOAD_MULTICASTES1A_vS1B_EENS_8epilogue10collective18CollectiveEpilogueINS1E_23Sm100TmaWarpSpecializedILi4ELi2ELi32ELb0ELb0EEEJSI_NS5_IJNSS_ISF_SC_EES1J_EEEaSJ_aSJ_NS1E_6fusion15FusionCallbacksIS1I_NS1L_17LinearCombinationIaiaiLNS_15FloatRoundStyleE2EEESI_S1K_JEEENS4_5SM1004TMEM4LOAD26SM100_TMEM_LOAD_16dp32b32xES10_NS11_INS12_ILi2ELi4ELi3EEES15_NSS_INS5_IJS16_SF_EEENS5_IJSF_SC_EEEEEEENS4_39AutoVectorizingCopyWithAssumedAlignmentILi128EEENS4_14SM90_TMA_STOREES1Z_S21_S21_EEEvvEEEEvNT_6ParamsE)
        /*0044*/ 	.word	0x00000000
.L_30:


//--------------------- .nv.compat                --------------------------
	.section	.nv.compat,"",@"SHT_CUDA_COMPAT_INFO"
	.align	4
        /*0000*/ 	.byte	0x02, 0x09, 0x01, 0x00, 0x02, 0x02, 0x03, 0x00, 0x02, 0x05, 0x06, 0x00, 0x03, 0x07, 0x01, 0x01
        /*0010*/ 	.byte	0x02, 0x03, 0x01, 0x00, 0x02, 0x06, 0x01, 0x00, 0x04, 0x0b, 0x08, 0x00, 0x01, 0x00, 0x00, 0x00
        /*0020*/ 	.byte	0x00, 0x00, 0x00, 0x00


//--------------------- .nv.info._ZN7cutlass13device_kernelINS_4gemm6kernel13GemmUniversalIN4cute5tupleIJiiiiEEENS1_10collective13CollectiveMmaINS1_35MainloopSm100TmaUmmaWarpSpecializedILi5ELi2ELi4ENS5_IJNS4_1CILi2EEENSA_ILi1EEESC_EEEEENS5_IJNSA_ILi64EEENSA_ILi256EEENSA_ILi128EEEEEEaNS5_IJlSC_lEEEaSJ_NS4_8TiledMMAINS4_8MMA_AtomIJNS4_15SM100_MMA_S8_SSIaaiLi64ELi256ELNS4_4UMMA5MajorE0ELSO_0ELNSN_8SaturateE0EEEEEENS4_6LayoutINS5_IJSC_SC_SC_EEENS5_IJNSA_ILi0EEESU_SU_EEEEENS5_IJNS4_10UnderscoreESX_SX_EEEEENS4_13SM90_TMA_LOADENS4_14ComposedLayoutINS4_7SwizzleILi3ELi4ELi3EEENS4_18smem_ptr_flag_bitsILi8EEENSS_INS5_IJNSA_ILi8EEESH_EEENS5_IJSH_SC_EEEEEEEvNS4_8identityENS4_23SM90_TMA_LOAD_MULTICASTES1A_vS1B_EENS_8epilogue10collective18CollectiveEpilogueINS1E_23Sm100TmaWarpSpecializedILi4ELi2ELi32ELb0ELb0EEEJSI_NS5_IJNSS_ISF_SC_EES1J_EEEaSJ_aSJ_NS1E_6fusion15FusionCallbacksIS1I_NS1L_17LinearCombinationIaiaiLNS_15FloatRoundStyleE2EEESI_S1K_JEEENS4_5SM1004TMEM4LOAD26SM100_TMEM_LOAD_16dp32b32xES10_NS11_INS12_ILi2ELi4ELi3EEES15_NSS_INS5_IJS16_SF_EEENS5_IJSF_SC_EEEEEEENS4_39AutoVectorizingCopyWithAssumedAlignmentILi128EEENS4_14SM90_TMA_STOREES1Z_S21_S21_EEEvvEEEEvNT_6ParamsE --------------------------
	.section	.nv.info._ZN7cutlass13device_kernelINS_4gemm6kernel13GemmUniversalIN4cute5tupleIJiiiiEEENS1_10collective13CollectiveMmaINS1_35MainloopSm100TmaUmmaWarpSpecializedILi5ELi2ELi4ENS5_IJNS4_1CILi2EEENSA_ILi1EEESC_EEEEENS5_IJNSA_ILi64EEENSA_ILi256EEENSA_ILi128EEEEEEaNS5_IJlSC_lEEEaSJ_NS4_8TiledMMAINS4_8MMA_AtomIJNS4_15SM100_MMA_S8_SSIaaiLi64ELi256ELNS4_4UMMA5MajorE0ELSO_0ELNSN_8SaturateE0EEEEEENS4_6LayoutINS5_IJSC_SC_SC_EEENS5_IJNSA_ILi0EEESU_SU_EEEEENS5_IJNS4_10UnderscoreESX_SX_EEEEENS4_13SM90_TMA_LOADENS4_14ComposedLayoutINS4_7SwizzleILi3ELi4ELi3EEENS4_18smem_ptr_flag_bitsILi8EEENSS_INS5_IJNSA_ILi8EEESH_EEENS5_IJSH_SC_EEEEEEEvNS4_8identityENS4_23SM90_TMA_LOAD_MULTICASTES1A_vS1B_EENS_8epilogue10collective18CollectiveEpilogueINS1E_23Sm100TmaWarpSpecializedILi4ELi2ELi32ELb0ELb0EEEJSI_NS5_IJNSS_ISF_SC_EES1J_EEEaSJ_aSJ_NS1E_6fusion15FusionCallbacksIS1I_NS1L_17LinearCombinationIaiaiLNS_15FloatRoundStyleE2EEESI_S1K_JEEENS4_5SM1004TMEM4LOAD26SM100_TMEM_LOAD_16dp32b32xES10_NS11_INS12_ILi2ELi4ELi3EEES15_NSS_INS5_IJS16_SF_EEENS5_IJSF_SC_EEEEEEENS4_39AutoVectorizingCopyWithAssumedAlignmentILi128EEENS4_14SM90_TMA_STOREES1Z_S21_S21_EEEvvEEEEvNT_6ParamsE,"",@"SHT_CUDA_INFO"
	.sectionflags	@""
	.align	4


	//----- nvinfo : EIATTR_CUDA_API_VERSION
	.align		4
        /*0000*/ 	.byte	0x04, 0x37
        /*0002*/ 	.short	(.L_32 - .L_31)
.L_31:
        /*0004*/ 	.word	0x00000082


	//----- nvinfo : EIATTR_KPARAM_INFO
	.align		4
.L_32:
        /*0008*/ 	.byte	0x04, 0x17
        /*000a*/ 	.short	(.L_34 - .L_33)
.L_33:
        /*000c*/ 	.word	0x00000000
        /*0010*/ 	.short	0x0000
        /*0012*/ 	.short	0x0000
        /*0014*/ 	.byte	0x00, 0xf0, 0x01, 0x20


	//----- nvinfo : EIATTR_AT_ENTRY_FRAGMENTS
	.align		4
.L_34:
        /*0018*/ 	.byte	0x04, 0x4f
        /*001a*/ 	.short	(.L_36 - .L_35)


	//   ....[0]....
.L_35:
        /*001c*/ 	.word	0x00000006


	//----- nvinfo : EIATTR_RESERVED_SMEM_USED
	.align		4
.L_36:
        /*0020*/ 	.byte	0x01, 0x41
	.zero		2


	//----- nvinfo : EIATTR_SPARSE_MMA_MASK
	.align		4
        /*0024*/ 	.byte	0x03, 0x50
        /*0026*/ 	.short	0x0000


	//----- nvinfo : EIATTR_TCGEN05_1CTA_USED
	.align		4
        /*0028*/ 	.byte	0x01, 0x51
	.zero		2


	//----- nvinfo : EIATTR_MAXREG_COUNT
	.align		4
        /*002c*/ 	.byte	0x03, 0x1b
        /*002e*/ 	.short	0x00ff


	//----- nvinfo : EIATTR_NUM_BARRIERS
	.align		4
        /*0030*/ 	.byte	0x02, 0x4c
        /*0032*/ 	.byte	0x07
	.zero		1


	//----- nvinfo : EIATTR_EXTERNS
	.align		4
        /*0034*/ 	.byte	0x04, 0x0f
        /*0036*/ 	.short	(.L_38 - .L_37)


	//   ....[0]....
	.align		4
.L_37:
        /*0038*/ 	.word	index@(__assertfail)


	//----- nvinfo : EIATTR_MERCURY_ISA_VERSION
	.align		4
.L_38:
        /*003c*/ 	.byte	0x03, 0x5f
        /*003e*/ 	.short	0x0101


	//----- nvinfo : EIATTR_INT_WARP_WIDE_INSTR_OFFSETS
	.align		4
        /*0040*/ 	.byte	0x04, 0x31
        /*0042*/ 	.short	(.L_40 - .L_39)


	//   ....[0]....
.L_39:
        /*0044*/ 	.word	0x00003d70


	//   ....[1]....
        /*0048*/ 	.word	0x00003da0


	//   ....[2]....
        /*004c*/ 	.word	0x00003dc0


	//   ....[3]....
        /*0050*/ 	.word	0x00004990


	//   ....[4]....
        /*0054*/ 	.word	0x000049f0


	//   ....[5]....
        /*0058*/ 	.word	0x00004ae0


	//   ....[6]....
        /*005c*/ 	.word	0x00004b60


	//   ....[7]....
        /*0060*/ 	.word	0x00004c60


	//   ....[8]....
        /*0064*/ 	.word	0x00004cf0


	//   ....[9]....
        /*0068*/ 	.word	0x00004df0


	//   ....[10]....
        /*006c*/ 	.word	0x00004ea0


	//----- nvinfo : EIATTR_COOP_GROUP_MASK_REGIDS
	.align		4
.L_40:
        /*0070*/ 	.byte	0x04, 0x29
        /*0072*/ 	.short	(.L_42 - .L_41)


	//   ....[0]....
.L_41:
        /*0074*/ 	.word	0xffffffff


	//   ....[1]....
        /*0078*/ 	.word	0xffffffff


	//   ....[2]....
        /*007c*/ 	.word	0xffffffff


	//   ....[3]....
        /*0080*/ 	.word	0xffffffff


	//   ....[4]....
        /*0084*/ 	.word	0xffffffff


	//   ....[5]....
        /*0088*/ 	.word	0xffffffff


	//   ....[6]....
        /*008c*/ 	.word	0xffffffff


	//   ....[7]....
        /*0090*/ 	.word	0xffffffff


	//   ....[8]....
        /*0094*/ 	.word	0xffffffff


	//   ....[9]....
        /*0098*/ 	.word	0xffffffff


	//   ....[10]....
        /*009c*/ 	.word	0xffffffff


	//   ....[11]....
        /*00a0*/ 	.word	0xffffffff


	//   ....[12]....
        /*00a4*/ 	.word	0xffffffff


	//   ....[13]....
        /*00a8*/ 	.word	0xffffffff


	//----- nvinfo : EIATTR_COOP_GROUP_INSTR_OFFSETS
	.align		4
.L_42:
        /*00ac*/ 	.byte	0x04, 0x28
        /*00ae*/ 	.short	(.L_44 - .L_43)


	//   ....[0]....
.L_43:
        /*00b0*/ 	.word	0x00000080


	//   ....[1]....
        /*00b4*/ 	.word	0x000004f0


	//   ....[2]....
        /*00b8*/ 	.word	0x000006b0


	//   ....[3]....
        /*00bc*/ 	.word	0x00000850


	//   ....[4]....
        /*00c0*/ 	.word	0x00000950


	//   ....[5]....
        /*00c4*/ 	.word	0x00000ac0


	//   ....[6]....
        /*00c8*/ 	.word	0x00000c60


	//   ....[7]....
        /*00cc*/ 	.word	0x00000e10


	//   ....[8]....
        /*00d0*/ 	.word	0x00002010


	//   ....[9]....
        /*00d4*/ 	.word	0x00002f60


	//   ....[10]....
        /*00d8*/ 	.word	0x00003170


	//   ....[11]....
        /*00dc*/ 	.word	0x000031a0


	//   ....[12]....
        /*00e0*/ 	.word	0x00003c50


	//   ....[13]....
        /*00e4*/ 	.word	0x00003e80


	//----- nvinfo : EIATTR_VRC_CTA_INIT_COUNT
	.align		4
.L_44:
        /*00e8*/ 	.byte	0x02, 0x4a
        /*00ea*/ 	.byte	0x80
	.zero		1


	//----- nvinfo : EIATTR_SYSCALL_OFFSETS
	.align		4
        /*00ec*/ 	.byte	0x04, 0x46
        /*00ee*/ 	.short	(.L_46 - .L_45)


	//   ....[0]....
.L_45:
        /*00f0*/ 	.word	0x00005b30


	//   ....[1]....
        /*00f4*/ 	.word	0x00005c70


	//   ....[2]....
        /*00f8*/ 	.word	0x000064a0


	//   ....[3]....
        /*00fc*/ 	.word	0x00007240


	//   ....[4]....
        /*0100*/ 	.word	0x00007f90


	//   ....[5]....
        /*0104*/ 	.word	0x00008d00


	//----- nvinfo : EIATTR_MBARRIER_INSTR_OFFSETS
	.align		4
.L_46:
        /*0108*/ 	.byte	0x04, 0x39
        /*010a*/ 	.short	(.L_48 - .L_47)


	//   ....[0]....
.L_47:
        /*010c*/ 	.word	0x00000600
        /*0110*/ 	.word	0x000000ff
        /*0114*/ 	.word	0x00000000
        /*0118*/ 	.short	0x0100
        /*011a*/ 	.byte	0x04
	.zero		1


	//   ....[1]....
        /*011c*/ 	.word	0x00000610
        /*0120*/ 	.word	0x000000ff
        /*0124*/ 	.word	0x00000028
        /*0128*/ 	.short	0x0100
        /*012a*/ 	.byte	0x04
	.zero		1


	//   ....[2]....
        /*012c*/ 	.word	0x00000620
        /*0130*/ 	.word	0x000000ff
        /*0134*/ 	.word	0x00000008
        /*0138*/ 	.short	0x0100
        /*013a*/ 	.byte	0x04
	.zero		1


	//   ....[3]....
        /*013c*/ 	.word	0x00000630
        /*0140*/ 	.word	0x000000ff
        /*0144*/ 	.word	0x00000030
        /*0148*/ 	.short	0x0100
        /*014a*/ 	.byte	0x04
	.zero		1


	//   ....[4]....
        /*014c*/ 	.word	0x00000640
        /*0150*/ 	.word	0x000000ff
        /*0154*/ 	.word	0x00000010
        /*0158*/ 	.short	0x0100
        /*015a*/ 	.byte	0x04
	.zero		1


	//   ....[5]....
        /*015c*/ 	.word	0x00000650
        /*0160*/ 	.word	0x000000ff
        /*0164*/ 	.word	0x00000038
        /*0168*/ 	.short	0x0100
        /*016a*/ 	.byte	0x04
	.zero		1


	//   ....[6]....
        /*016c*/ 	.word	0x00000660
        /*0170*/ 	.word	0x000000ff
        /*0174*/ 	.word	0x00000018
        /*0178*/ 	.short	0x0100
        /*017a*/ 	.byte	0x04
	.zero		1


	//   ....[7]....
        /*017c*/ 	.word	0x00000670
        /*0180*/ 	.word	0x000000ff
        /*0184*/ 	.word	0x00000040
        /*0188*/ 	.short	0x0100
        /*018a*/ 	.byte	0x04
	.zero		1


	//   ....[8]....
        /*018c*/ 	.word	0x00000680
        /*0190*/ 	.word	0x000000ff
        /*0194*/ 	.word	0x00000020
        /*0198*/ 	.short	0x0100
        /*019a*/ 	.byte	0x04
	.zero		1


	//   ....[9]....
        /*019c*/ 	.word	0x00000690
        /*01a0*/ 	.word	0x000000ff
        /*01a4*/ 	.word	0x00000048
        /*01a8*/ 	.short	0x0100
        /*01aa*/ 	.byte	0x04
	.zero		1


	//   ....[10]....
        /*01ac*/ 	.word	0x000007c0
        /*01b0*/ 	.word	0x000000ff
        /*01b4*/ 	.word	0x00000050
        /*01b8*/ 	.short	0x0100
        /*01ba*/ 	.byte	0x04
	.zero		1


	//   ....[11]....
        /*01bc*/ 	.word	0x000007d0
        /*01c0*/ 	.word	0x000000ff
        /*01c4*/ 	.word	0x00000070
        /*01c8*/ 	.short	0x0100
        /*01ca*/ 	.byte	0x04
	.zero		1


	//   ....[12]....
        /*01cc*/ 	.word	0x000007e0
        /*01d0*/ 	.word	0x000000ff
        /*01d4*/ 	.word	0x00000058
        /*01d8*/ 	.short	0x0100
        /*01da*/ 	.byte	0x04
	.zero		1


	//   ....[13]....
        /*01dc*/ 	.word	0x000007f0
        /*01e0*/ 	.word	0x000000ff
        /*01e4*/ 	.word	0x00000078
        /*01e8*/ 	.short	0x0100
        /*01ea*/ 	.byte	0x04
	.zero		1


	//   ....[14]....
        /*01ec*/ 	.word	0x00000800
        /*01f0*/ 	.word	0x000000ff
        /*01f4*/ 	.word	0x00000060
        /*01f8*/ 	.short	0x0100
        /*01fa*/ 	.byte	0x04
	.zero		1


	//   ....[15]....
        /*01fc*/ 	.word	0x00000810
        /*0200*/ 	.word	0x000000ff
        /*0204*/ 	.word	0x00000080
        /*0208*/ 	.short	0x0100
        /*020a*/ 	.byte	0x04
	.zero		1


	//   ....[16]....
        /*020c*/ 	.word	0x00000820
        /*0210*/ 	.word	0x000000ff
        /*0214*/ 	.word	0x00000068
        /*0218*/ 	.short	0x0100
        /*021a*/ 	.byte	0x04
	.zero		1


	//   ....[17]....
        /*021c*/ 	.word	0x00000830
        /*0220*/ 	.word	0x000000ff
        /*0224*/ 	.word	0x00000088
        /*0228*/ 	.short	0x0100
        /*022a*/ 	.byte	0x04
	.zero		1


	//   ....[18]....
        /*022c*/ 	.word	0x00000920
        /*0230*/ 	.word	0x000000ff
        /*0234*/ 	.word	0x00000090
        /*0238*/ 	.short	0x0100
        /*023a*/ 	.byte	0x06
	.zero		1


	//   ....[19]....
        /*023c*/ 	.word	0x00000930
        /*0240*/ 	.word	0x000000ff
        /*0244*/ 	.word	0x00000098
        /*0248*/ 	.short	0x0100
        /*024a*/ 	.byte	0x06
	.zero		1


	//   ....[20]....
        /*024c*/ 	.word	0x00000a70
        /*0250*/ 	.word	0x000000ff
        /*0254*/ 	.word	0x000000a0
        /*0258*/ 	.short	0x0100
        /*025a*/ 	.byte	0x06
	.zero		1


	//   ....[21]....
        /*025c*/ 	.word	0x00000a80
        /*0260*/ 	.word	0x000000ff
        /*0264*/ 	.word	0x000000b0
        /*0268*/ 	.short	0x0100
        /*026a*/ 	.byte	0x06
	.zero		1


	//   ....[22]....
        /*026c*/ 	.word	0x00000a90
        /*0270*/ 	.word	0x000000ff
        /*0274*/ 	.word	0x000000a8
        /*0278*/ 	.short	0x0100
        /*027a*/ 	.byte	0x06
	.zero		1


	//   ....[23]....
        /*027c*/ 	.word	0x00000aa0
        /*0280*/ 	.word	0x000000ff
        /*0284*/ 	.word	0x000000b8
        /*0288*/ 	.short	0x0100
        /*028a*/ 	.byte	0x06
	.zero		1


	//   ....[24]....
        /*028c*/ 	.word	0x00000bd0
        /*0290*/ 	.word	0x000000ff
        /*0294*/ 	.word	0x000000c0
        /*0298*/ 	.short	0x0100
        /*029a*/ 	.byte	0x04
	.zero		1


	//   ....[25]....
        /*029c*/ 	.word	0x00000be0
        /*02a0*/ 	.word	0x000000ff
        /*02a4*/ 	.word	0x000000e0
        /*02a8*/ 	.short	0x0100
        /*02aa*/ 	.byte	0x04
	.zero		1


	//   ....[26]....
        /*02ac*/ 	.word	0x00000bf0
        /*02b0*/ 	.word	0x000000ff
        /*02b4*/ 	.word	0x000000c8
        /*02b8*/ 	.short	0x0100
        /*02ba*/ 	.byte	0x04
	.zero		1


	//   ....[27]....
        /*02bc*/ 	.word	0x00000c00
        /*02c0*/ 	.word	0x000000ff
        /*02c4*/ 	.word	0x000000e8
        /*02c8*/ 	.short	0x0100
        /*02ca*/ 	.byte	0x04
	.zero		1


	//   ....[28]....
        /*02cc*/ 	.word	0x00000c10
        /*02d0*/ 	.word	0x000000ff
        /*02d4*/ 	.word	0x000000d0
        /*02d8*/ 	.short	0x0100
        /*02da*/ 	.byte	0x04
	.zero		1


	//   ....[29]....
        /*02dc*/ 	.word	0x00000c20
        /*02e0*/ 	.word	0x000000ff
        /*02e4*/ 	.word	0x000000f0
        /*02e8*/ 	.short	0x0100
        /*02ea*/ 	.byte	0x04
	.zero		1


	//   ....[30]....
        /*02ec*/ 	.word	0x00000c30
        /*02f0*/ 	.word	0x000000ff
        /*02f4*/ 	.word	0x000000d8
        /*02f8*/ 	.short	0x0100
        /*02fa*/ 	.byte	0x04
	.zero		1


	//   ....[31]....
        /*02fc*/ 	.word	0x00000c40
        /*0300*/ 	.word	0x000000ff
        /*0304*/ 	.word	0x000000f8
        /*0308*/ 	.short	0x0100
        /*030a*/ 	.byte	0x04
	.zero		1


	//   ....[32]....
        /*030c*/ 	.word	0x00000d30
        /*0310*/ 	.word	0x000000ff
        /*0314*/ 	.word	0x00000100
        /*0318*/ 	.short	0x0100
        /*031a*/ 	.byte	0x04
	.zero		1


	//   ....[33]....
        /*031c*/ 	.word	0x00000d40
        /*0320*/ 	.word	0x000000ff
        /*0324*/ 	.word	0x00000110
        /*0328*/ 	.short	0x0100
        /*032a*/ 	.byte	0x04
	.zero		1


	//   ....[34]....
        /*032c*/ 	.word	0x00000d50
        /*0330*/ 	.word	0x000000ff
        /*0334*/ 	.word	0x00000108
        /*0338*/ 	.short	0x0100
        /*033a*/ 	.byte	0x04
	.zero		1


	//   ....[35]....
        /*033c*/ 	.word	0x00000d60
        /*0340*/ 	.word	0x000000ff
        /*0344*/ 	.word	0x00000118
        /*0348*/ 	.short	0x0100
        /*034a*/ 	.byte	0x04
	.zero		1


	//   ....[36]....
        /*034c*/ 	.word	0x00001890
        /*0350*/ 	.word	0x00000000
        /*0354*/ 	.word	0x00000110
        /*0358*/ 	.short	0x010a
        /*035a*/ 	.byte	0xff
	.zero		1


	//   ....[37]....
        /*035c*/ 	.word	0x000018c0
        /*0360*/ 	.word	0x00000000
        /*0364*/ 	.word	0x00000100
        /*0368*/ 	.short	0x0101
        /*036a*/ 	.byte	0xff
	.zero		1


	//   ....[38]....
        /*036c*/ 	.word	0x00001990
        /*0370*/ 	.word	0x000000ff
        /*0374*/ 	.word	0x00000028
        /*0378*/ 	.short	0x010a
        /*037a*/ 	.byte	0x04
	.zero		1


	//   ....[39]....
        /*037c*/ 	.word	0x00001a10
        /*0380*/ 	.word	0x000000ff
        /*0384*/ 	.word	0x00000028
        /*0388*/ 	.short	0x010a
        /*038a*/ 	.byte	0x21
	.zero		1


	//   ....[40]....
        /*038c*/ 	.word	0x00001ba0
        /*0390*/ 	.word	0x000000ff
        /*0394*/ 	.word	0x00000028
        /*0398*/ 	.short	0x010a
        /*039a*/ 	.byte	0x08
	.zero		1


	//   ....[41]....
        /*039c*/ 	.word	0x00001cc0
        /*03a0*/ 	.word	0x000000ff
        /*03a4*/ 	.word	0x00000098
        /*03a8*/ 	.short	0x0101
        /*03aa*/ 	.byte	0x06
	.zero		1


	//   ....[42]....
        /*03ac*/ 	.word	0x00001ce0
        /*03b0*/ 	.word	0x000000ff
        /*03b4*/ 	.word	0x00000028
        /*03b8*/ 	.short	0x010a
        /*03ba*/ 	.byte	0x04
	.zero		1


	//   ....[43]....
        /*03bc*/ 	.word	0x00001d60
        /*03c0*/ 	.word	0x000000ff
        /*03c4*/ 	.word	0x00000028
        /*03c8*/ 	.short	0x010a
        /*03ca*/ 	.byte	0x11
	.zero		1


	//   ....[44]....
        /*03cc*/ 	.word	0x00001f70
        /*03d0*/ 	.word	0x000000ff
        /*03d4*/ 	.word	0x00000028
        /*03d8*/ 	.short	0x010a
        /*03da*/ 	.byte	0x07
	.zero		1


	//   ....[45]....
        /*03dc*/ 	.word	0x00002040
        /*03e0*/ 	.word	0x00000003
        /*03e4*/ 	.word	0x000000a0
        /*03e8*/ 	.short	0x010a
        /*03ea*/ 	.byte	0xff
	.zero		1


	//   ....[46]....
        /*03ec*/ 	.word	0x00002190
        /*03f0*/ 	.word	0x00000000
        /*03f4*/ 	.word	0x00000000
        /*03f8*/ 	.short	0x0101
        /*03fa*/ 	.byte	0xff
	.zero		1


	//   ....[47]....
        /*03fc*/ 	.word	0x00002750
        /*0400*/ 	.word	0x000000ff
        /*0404*/ 	.word	0x00000000
        /*0408*/ 	.short	0x010a
        /*040a*/ 	.byte	0x04
	.zero		1


	//   ....[48]....
        /*040c*/ 	.word	0x000027e0
        /*0410*/ 	.word	0x000000ff
        /*0414*/ 	.word	0x00000000
        /*0418*/ 	.short	0x010a
        /*041a*/ 	.byte	0x05
	.zero		1


	//   ....[49]....
        /*041c*/ 	.word	0x00002870
        /*0420*/ 	.word	0x000000ff
        /*0424*/ 	.word	0x00000000
        /*0428*/ 	.short	0x010a
        /*042a*/ 	.byte	0x05
	.zero		1


	//   ....[50]....
        /*042c*/ 	.word	0x00002900
        /*0430*/ 	.word	0x000000ff
        /*0434*/ 	.word	0x00000000
        /*0438*/ 	.short	0x010a
        /*043a*/ 	.byte	0x05
	.zero		1


	//   ....[51]....
        /*043c*/ 	.word	0x000029a0
        /*0440*/ 	.word	0x00000000
        /*0444*/ 	.word	0x00000000
        /*0448*/ 	.short	0x010a
        /*044a*/ 	.byte	0xff
	.zero		1


	//   ....[52]....
        /*044c*/ 	.word	0x00002ac0
        /*0450*/ 	.word	0x00000002
        /*0454*/ 	.word	0x00000100
        /*0458*/ 	.short	0x010a
        /*045a*/ 	.byte	0xff
	.zero		1


	//   ....[53]....
        /*045c*/ 	.word	0x00002b30
        /*0460*/ 	.word	0x00000002
        /*0464*/ 	.word	0x00000000
        /*0468*/ 	.short	0x0101
        /*046a*/ 	.byte	0xff
	.zero		1


	//   ....[54]....
        /*046c*/ 	.word	0x00002b50
        /*0470*/ 	.word	0x000000ff
        /*0474*/ 	.word	0x000000b0
        /*0478*/ 	.short	0x010a
        /*047a*/ 	.byte	0x04
	.zero		1


	//   ....[55]....
        /*047c*/ 	.word	0x00002c70
        /*0480*/ 	.word	0x00000002
        /*0484*/ 	.word	0x000000a0
        /*0488*/ 	.short	0x010a
        /*048a*/ 	.byte	0xff
	.zero		1


	//   ....[56]....
        /*048c*/ 	.word	0x00002d70
        /*0490*/ 	.word	0x00000002
        /*0494*/ 	.word	0x00000000
        /*0498*/ 	.short	0x0101
        /*049a*/ 	.byte	0xff
	.zero		1


	//   ....[57]....
        /*049c*/ 	.word	0x00002e00
        /*04a0*/ 	.word	0x000000ff
        /*04a4*/ 	.word	0x000000b0
        /*04a8*/ 	.short	0x0106
        /*04aa*/ 	.byte	0x04
	.zero		1


	//   ....[58]....
        /*04ac*/ 	.word	0x00002e20
        /*04b0*/ 	.word	0x000000ff
        /*04b4*/ 	.word	0x000000b0
        /*04b8*/ 	.short	0x010a
        /*04ba*/ 	.byte	0x04
	.zero		1


	//   ....[59]....
        /*04bc*/ 	.word	0x00002eb0
        /*04c0*/ 	.word	0x000000ff
        /*04c4*/ 	.word	0x000000b0
        /*04c8*/ 	.short	0x0106
        /*04ca*/ 	.byte	0x07
	.zero		1


	//   ....[60]....
        /*04cc*/ 	.word	0x00002ef0
        /*04d0*/ 	.word	0x00000000
        /*04d4*/ 	.word	0x000000b0
        /*04d8*/ 	.short	0x010a
        /*04da*/ 	.byte	0xff
	.zero		1


	//   ....[61]....
        /*04dc*/ 	.word	0x00003440
        /*04e0*/ 	.word	0x00000000
        /*04e4*/ 	.word	0x000000a0
        /*04e8*/ 	.short	0x010a
        /*04ea*/ 	.byte	0xff
	.zero		1


	//   ....[62]....
        /*04ec*/ 	.word	0x00003540
        /*04f0*/ 	.word	0x00000003
        /*04f4*/ 	.word	0x00000000
        /*04f8*/ 	.short	0x0101
        /*04fa*/ 	.byte	0xff
	.zero		1


	//   ....[63]....
        /*04fc*/ 	.word	0x00003550
        /*0500*/ 	.word	0x000000ff
        /*0504*/ 	.word	0x00000000
        /*0508*/ 	.short	0x010a
        /*050a*/ 	.byte	0x04
	.zero		1


	//   ....[64]....
        /*050c*/ 	.word	0x000035d0
        /*0510*/ 	.word	0x000000ff
        /*0514*/ 	.word	0x000000e0
        /*0518*/ 	.short	0x010a
        /*051a*/ 	.byte	0x1f
	.zero		1


	//   ....[65]....
        /*051c*/ 	.word	0x000036b0
        /*0520*/ 	.word	0x000000ff
        /*0524*/ 	.word	0x00000000
        /*0528*/ 	.short	0x010a
        /*052a*/ 	.byte	0x05
	.zero		1


	//   ....[66]....
        /*052c*/ 	.word	0x000037f0
        /*0530*/ 	.word	0x000000ff
        /*0534*/ 	.word	0x00000000
        /*0538*/ 	.short	0x010a
        /*053a*/ 	.byte	0x04
	.zero		1


	//   ....[67]....
        /*053c*/ 	.word	0x00003a80
        /*0540*/ 	.word	0x000000ff
        /*0544*/ 	.word	0x00000000
        /*0548*/ 	.short	0x010a
        /*054a*/ 	.byte	0x04
	.zero		1


	//   ....[68]....
        /*054c*/ 	.word	0x00003b10
        /*0550*/ 	.word	0x000000ff
        /*0554*/ 	.word	0x00000000
        /*0558*/ 	.short	0x010a
        /*055a*/ 	.byte	0x05
	.zero		1


	//   ....[69]....
        /*055c*/ 	.word	0x00003ba0
        /*0560*/ 	.word	0x000000ff
        /*0564*/ 	.word	0x00000000
        /*0568*/ 	.short	0x010a
        /*056a*/ 	.byte	0x05
	.zero		1


	//   ....[70]....
        /*056c*/ 	.word	0x00003c30
        /*0570*/ 	.word	0x000000ff
        /*0574*/ 	.word	0x00000000
        /*0578*/ 	.short	0x010a
        /*057a*/ 	.byte	0x04
	.zero		1


	//   ....[71]....
        /*057c*/ 	.word	0x00004150
        /*0580*/ 	.word	0x00000008
        /*0584*/ 	.word	0x000000a0
        /*0588*/ 	.short	0x010a
        /*058a*/ 	.byte	0xff
	.zero		1


	//   ....[72]....
        /*058c*/ 	.word	0x000042c0
        /*0590*/ 	.word	0x00000000
        /*0594*/ 	.word	0x00000000
        /*0598*/ 	.short	0x0101
        /*059a*/ 	.byte	0xff
	.zero		1


	//   ....[73]....
        /*059c*/ 	.word	0x000047a0
        /*05a0*/ 	.word	0x000000ff
        /*05a4*/ 	.word	0x00000098
        /*05a8*/ 	.short	0x010a
        /*05aa*/ 	.byte	0x15
	.zero		1


	//   ....[74]....
        /*05ac*/ 	.word	0x00004930
        /*05b0*/ 	.word	0x000000ff
        /*05b4*/ 	.word	0x00000070
        /*05b8*/ 	.short	0x010a
        /*05ba*/ 	.byte	0x15
	.zero		1


	//   ....[75]....
        /*05bc*/ 	.word	0x00004a80
        /*05c0*/ 	.word	0x000000ff
        /*05c4*/ 	.word	0x00000050
        /*05c8*/ 	.short	0x010b
        /*05ca*/ 	.byte	0x15
	.zero		1


	//   ....[76]....
        /*05cc*/ 	.word	0x00004aa0
        /*05d0*/ 	.word	0x000000ff
        /*05d4*/ 	.word	0x00000000
        /*05d8*/ 	.short	0x0101
        /*05da*/ 	.byte	0x04
	.zero		1


	//   ....[77]....
        /*05dc*/ 	.word	0x00004ab0
        /*05e0*/ 	.word	0x000000ff
        /*05e4*/ 	.word	0x00000078
        /*05e8*/ 	.short	0x010a
        /*05ea*/ 	.byte	0x15
	.zero		1


	//   ....[78]....
        /*05ec*/ 	.word	0x00004c00
        /*05f0*/ 	.word	0x000000ff
        /*05f4*/ 	.word	0x00000058
        /*05f8*/ 	.short	0x010b
        /*05fa*/ 	.byte	0x15
	.zero		1


	//   ....[79]....
        /*05fc*/ 	.word	0x00004c20
        /*0600*/ 	.word	0x000000ff
        /*0604*/ 	.word	0x00000000
        /*0608*/ 	.short	0x0101
        /*060a*/ 	.byte	0x04
	.zero		1


	//   ....[80]....
        /*060c*/ 	.word	0x00004c30
        /*0610*/ 	.word	0x000000ff
        /*0614*/ 	.word	0x00000080
        /*0618*/ 	.short	0x010a
        /*061a*/ 	.byte	0x15
	.zero		1


	//   ....[81]....
        /*061c*/ 	.word	0x00004d90
        /*0620*/ 	.word	0x000000ff
        /*0624*/ 	.word	0x00000060
        /*0628*/ 	.short	0x010b
        /*062a*/ 	.byte	0x15
	.zero		1


	//   ....[82]....
        /*062c*/ 	.word	0x00004db0
        /*0630*/ 	.word	0x000000ff
        /*0634*/ 	.word	0x00000000
        /*0638*/ 	.short	0x0101
        /*063a*/ 	.byte	0x04
	.zero		1


	//   ....[83]....
        /*063c*/ 	.word	0x00004dc0
        /*0640*/ 	.word	0x000000ff
        /*0644*/ 	.word	0x00000088
        /*0648*/ 	.short	0x010a
        /*064a*/ 	.byte	0x15
	.zero		1


	//   ....[84]....
        /*064c*/ 	.word	0x00004fc0
        /*0650*/ 	.word	0x000000ff
        /*0654*/ 	.word	0x00000068
        /*0658*/ 	.short	0x010b
        /*065a*/ 	.byte	0x15
	.zero		1


	//   ....[85]....
        /*065c*/ 	.word	0x00004fd0
        /*0660*/ 	.word	0x000000ff
        /*0664*/ 	.word	0x00000000
        /*0668*/ 	.short	0x0101
        /*066a*/ 	.byte	0x2b
	.zero		1


	//   ....[86]....
        /*066c*/ 	.word	0x00005000
        /*0670*/ 	.word	0x000000ff
        /*0674*/ 	.word	0x00000070
        /*0678*/ 	.short	0x010a
        /*067a*/ 	.byte	0x15
	.zero		1


	//   ....[87]....
        /*067c*/ 	.word	0x00005020
        /*0680*/ 	.word	0x000000ff
        /*0684*/ 	.word	0x00000078
        /*0688*/ 	.short	0x010a
        /*068a*/ 	.byte	0x15
	.zero		1


	//   ....[88]....
        /*068c*/ 	.word	0x00005040
        /*0690*/ 	.word	0x000000ff
        /*0694*/ 	.word	0x00000080
        /*0698*/ 	.short	0x010a
        /*069a*/ 	.byte	0x15
	.zero		1


	//   ....[89]....
        /*069c*/ 	.word	0x00005080
        /*06a0*/ 	.word	0x00000000
        /*06a4*/ 	.word	0x00000088
        /*06a8*/ 	.short	0x010a
        /*06aa*/ 	.byte	0xff
	.zero		1


	//   ....[90]....
        /*06ac*/ 	.word	0x000053c0
        /*06b0*/ 	.word	0x00000003
        /*06b4*/ 	.word	0x000000a0
        /*06b8*/ 	.short	0x010a
        /*06ba*/ 	.byte	0xff
	.zero		1


	//   ....[91]....
        /*06bc*/ 	.word	0x00005540
        /*06c0*/ 	.word	0x00000000
        /*06c4*/ 	.word	0x00000000
        /*06c8*/ 	.short	0x0101
        /*06ca*/ 	.byte	0xff
	.zero		1


	//   ....[92]....
        /*06cc*/ 	.word	0x00006060
        /*06d0*/ 	.word	0x00000002
        /*06d4*/ 	.word	0x00000050
        /*06d8*/ 	.short	0x010a
        /*06da*/ 	.byte	0xff
	.zero		1


	//   ....[93]....
        /*06dc*/ 	.word	0x000060a0
        /*06e0*/ 	.word	0x00000034
        /*06e4*/ 	.word	0x000000c0
        /*06e8*/ 	.short	0x010a
        /*06ea*/ 	.byte	0xff
	.zero		1


	//   ....[94]....
        /*06ec*/ 	.word	0x000061e0
        /*06f0*/ 	.word	0x00000002
        /*06f4*/ 	.word	0x00000050
        /*06f8*/ 	.short	0x010a
        /*06fa*/ 	.byte	0xff
	.zero		1


	//   ....[95]....
        /*06fc*/ 	.word	0x00006300
        /*0700*/ 	.word	0x00000000
        /*0704*/ 	.word	0x00000000
        /*0708*/ 	.short	0x0101
        /*070a*/ 	.byte	0xff
	.zero		1


	//   ....[96]....
        /*070c*/ 	.word	0x00006380
        /*0710*/ 	.word	0x00000034
        /*0714*/ 	.word	0x000000c0
        /*0718*/ 	.short	0x010a
        /*071a*/ 	.byte	0xff
	.zero		1


	//   ....[97]....
        /*071c*/ 	.word	0x00006ef0
        /*0720*/ 	.word	0x00000000
        /*0724*/ 	.word	0x00000050
        /*0728*/ 	.short	0x010a
        /*072a*/ 	.byte	0xff
	.zero		1


	//   ....[98]....
        /*072c*/ 	.word	0x00006fa0
        /*0730*/ 	.word	0x00000000
        /*0734*/ 	.word	0x00000050
        /*0738*/ 	.short	0x010a
        /*073a*/ 	.byte	0xff
	.zero		1


	//   ....[99]....
        /*073c*/ 	.word	0x000070c0
        /*0740*/ 	.word	0x00000000
        /*0744*/ 	.word	0x00000000
        /*0748*/ 	.short	0x0101
        /*074a*/ 	.byte	0xff
	.zero		1


	//   ....[100]....
        /*074c*/ 	.word	0x00007c30
        /*0750*/ 	.word	0x00000000
        /*0754*/ 	.word	0x00000050
        /*0758*/ 	.short	0x010a
        /*075a*/ 	.byte	0xff
	.zero		1


	//   ....[101]....
        /*075c*/ 	.word	0x00007ce0
        /*0760*/ 	.word	0x00000000
        /*0764*/ 	.word	0x00000050
        /*0768*/ 	.short	0x010a
        /*076a*/ 	.byte	0xff
	.zero		1


	//   ....[102]....
        /*076c*/ 	.word	0x00007e10
        /*0770*/ 	.word	0x00000000
        /*0774*/ 	.word	0x00000000
        /*0778*/ 	.short	0x0101
        /*077a*/ 	.byte	0xff
	.zero		1


	//   ....[103]....
        /*077c*/ 	.word	0x000089b0
        /*0780*/ 	.word	0x00000000
        /*0784*/ 	.word	0x00000050
        /*0788*/ 	.short	0x010a
        /*078a*/ 	.byte	0xff
	.zero		1


	//   ....[104]....
        /*078c*/ 	.word	0x00008a60
        /*0790*/ 	.word	0x00000000
        /*0794*/ 	.word	0x00000050
        /*0798*/ 	.short	0x010a
        /*079a*/ 	.byte	0xff
	.zero		1


	//   ....[105]....
        /*079c*/ 	.word	0x00008b80
        /*07a0*/ 	.word	0x00000000
        /*07a4*/ 	.word	0x00000000
        /*07a8*/ 	.short	0x0101
        /*07aa*/ 	.byte	0xff
	.zero		1


	//   ....[106]....
        /*07ac*/ 	.word	0x00008f90
        /*07b0*/ 	.word	0x000000ff
        /*07b4*/ 	.word	0x00000000
        /*07b8*/ 	.short	0x0101
        /*07ba*/ 	.byte	0x04
	.zero		1


	//   ....[107]....
        /*07bc*/ 	.word	0x00009890
        /*07c0*/ 	.word	0x00000000
        /*07c4*/ 	.word	0x00000110
        /*07c8*/ 	.short	0x010a
        /*07ca*/ 	.byte	0xff
	.zero		1


	//   ....[108]....
        /*07cc*/ 	.word	0x000098f0
        /*07d0*/ 	.word	0x00000000
        /*07d4*/ 	.word	0x00000028
        /*07d8*/ 	.short	0x010a
        /*07da*/ 	.byte	0xff
	.zero		1


	//   ....[109]....
        /*07dc*/ 	.word	0x00009950
        /*07e0*/ 	.word	0x00000000
        /*07e4*/ 	.word	0x00000028
        /*07e8*/ 	.short	0x010a
        /*07ea*/ 	.byte	0xff
	.zero		1


	//   ....[110]....
        /*07ec*/ 	.word	0x000099a0
        /*07f0*/ 	.word	0x00000003
        /*07f4*/ 	.word	0x000000a0
        /*07f8*/ 	.short	0x010a
        /*07fa*/ 	.byte	0xff
	.zero		1


	//   ....[111]....
        /*07fc*/ 	.word	0x00009a00
        /*0800*/ 	.word	0x00000000
        /*0804*/ 	.word	0x00000000
        /*0808*/ 	.short	0x010a
        /*080a*/ 	.byte	0xff
	.zero		1


	//   ....[112]....
        /*080c*/ 	.word	0x00009a60
        /*0810*/ 	.word	0x00000000
        /*0814*/ 	.word	0x00000000
        /*0818*/ 	.short	0x010a
        /*081a*/ 	.byte	0xff
	.zero		1


	//   ....[113]....
        /*081c*/ 	.word	0x00009ac0
        /*0820*/ 	.word	0x00000000
        /*0824*/ 	.word	0x00000000
        /*0828*/ 	.short	0x010a
        /*082a*/ 	.byte	0xff
	.zero		1


	//   ....[114]....
        /*082c*/ 	.word	0x00009b20
        /*0830*/ 	.word	0x00000000
        /*0834*/ 	.word	0x00000000
        /*0838*/ 	.short	0x010a
        /*083a*/ 	.byte	0xff
	.zero		1


	//   ....[115]....
        /*083c*/ 	.word	0x00009b70
        /*0840*/ 	.word	0x00000002
        /*0844*/ 	.word	0x00000100
        /*0848*/ 	.short	0x010a
        /*084a*/ 	.byte	0xff
	.zero		1


	//   ....[116]....
        /*084c*/ 	.word	0x00009bd0
        /*0850*/ 	.word	0x00000002
        /*0854*/ 	.word	0x000000b0
        /*0858*/ 	.short	0x010a
        /*085a*/ 	.byte	0xff
	.zero		1


	//   ....[117]....
        /*085c*/ 	.word	0x00009c20
        /*0860*/ 	.word	0x00000002
        /*0864*/ 	.word	0x000000a0
        /*0868*/ 	.short	0x010a
        /*086a*/ 	.byte	0xff
	.zero		1


	//   ....[118]....
        /*086c*/ 	.word	0x00009c80
        /*0870*/ 	.word	0x00000000
        /*0874*/ 	.word	0x000000b0
        /*0878*/ 	.short	0x010a
        /*087a*/ 	.byte	0xff
	.zero		1


	//   ....[119]....
        /*087c*/ 	.word	0x00009cd0
        /*0880*/ 	.word	0x00000000
        /*0884*/ 	.word	0x000000a0
        /*0888*/ 	.short	0x010a
        /*088a*/ 	.byte	0xff
	.zero		1


	//   ....[120]....
        /*088c*/ 	.word	0x00009d30
        /*0890*/ 	.word	0x00000002
        /*0894*/ 	.word	0x000000e0
        /*0898*/ 	.short	0x010a
        /*089a*/ 	.byte	0xff
	.zero		1


	//   ....[121]....
        /*089c*/ 	.word	0x00009d90
        /*08a0*/ 	.word	0x00000000
        /*08a4*/ 	.word	0x00000000
        /*08a8*/ 	.short	0x010a
        /*08aa*/ 	.byte	0xff
	.zero		1


	//   ....[122]....
        /*08ac*/ 	.word	0x00009df0
        /*08b0*/ 	.word	0x00000000
        /*08b4*/ 	.word	0x00000000
        /*08b8*/ 	.short	0x010a
        /*08ba*/ 	.byte	0xff
	.zero		1


	//   ....[123]....
        /*08bc*/ 	.word	0x00009e50
        /*08c0*/ 	.word	0x00000000
        /*08c4*/ 	.word	0x00000000
        /*08c8*/ 	.short	0x010a
        /*08ca*/ 	.byte	0xff
	.zero		1


	//   ....[124]....
        /*08cc*/ 	.word	0x00009eb0
        /*08d0*/ 	.word	0x00000000
        /*08d4*/ 	.word	0x00000000
        /*08d8*/ 	.short	0x010a
        /*08da*/ 	.byte	0xff
	.zero		1


	//   ....[125]....
        /*08dc*/ 	.word	0x00009f10
        /*08e0*/ 	.word	0x00000000
        /*08e4*/ 	.word	0x00000000
        /*08e8*/ 	.short	0x010a
        /*08ea*/ 	.byte	0xff
	.zero		1


	//   ....[126]....
        /*08ec*/ 	.word	0x00009f60
        /*08f0*/ 	.word	0x00000008
        /*08f4*/ 	.word	0x000000a0
        /*08f8*/ 	.short	0x010a
        /*08fa*/ 	.byte	0xff
	.zero		1


	//   ....[127]....
        /*08fc*/ 	.word	0x00009fc0
        /*0900*/ 	.word	0x00000000
        /*0904*/ 	.word	0x00000098
        /*0908*/ 	.short	0x010a
        /*090a*/ 	.byte	0xff
	.zero		1


	//   ....[128]....
        /*090c*/ 	.word	0x0000a020
        /*0910*/ 	.word	0x00000000
        /*0914*/ 	.word	0x00000070
        /*0918*/ 	.short	0x010a
        /*091a*/ 	.byte	0xff
	.zero		1


	//   ....[129]....
        /*091c*/ 	.word	0x0000a080
        /*0920*/ 	.word	0x00000000
        /*0924*/ 	.word	0x00000078
        /*0928*/ 	.short	0x010a
        /*092a*/ 	.byte	0xff
	.zero		1


	//   ....[130]....
        /*092c*/ 	.word	0x0000a0e0
        /*0930*/ 	.word	0x00000000
        /*0934*/ 	.word	0x00000080
        /*0938*/ 	.short	0x010a
        /*093a*/ 	.byte	0xff
	.zero		1


	//   ....[131]....
        /*093c*/ 	.word	0x0000a140
        /*0940*/ 	.word	0x00000000
        /*0944*/ 	.word	0x00000088
        /*0948*/ 	.short	0x010a
        /*094a*/ 	.byte	0xff
	.zero		1


	//   ....[132]....
        /*094c*/ 	.word	0x0000a1a0
        /*0950*/ 	.word	0x00000000
        /*0954*/ 	.word	0x00000070
        /*0958*/ 	.short	0x010a
        /*095a*/ 	.byte	0xff
	.zero		1


	//   ....[133]....
        /*095c*/ 	.word	0x0000a200
        /*0960*/ 	.word	0x00000000
        /*0964*/ 	.word	0x00000078
        /*0968*/ 	.short	0x010a
        /*096a*/ 	.byte	0xff
	.zero		1


	//   ....[134]....
        /*096c*/ 	.word	0x0000a260
        /*0970*/ 	.word	0x00000000
        /*0974*/ 	.word	0x00000080
        /*0978*/ 	.short	0x010a
        /*097a*/ 	.byte	0xff
	.zero		1


	//   ....[135]....
        /*097c*/ 	.word	0x0000a2b0
        /*0980*/ 	.word	0x00000003
        /*0984*/ 	.word	0x000000a0
        /*0988*/ 	.short	0x010a
        /*098a*/ 	.byte	0xff
	.zero		1


	//   ....[136]....
        /*098c*/ 	.word	0x0000a300
        /*0990*/ 	.word	0x00000002
        /*0994*/ 	.word	0x00000050
        /*0998*/ 	.short	0x010a
        /*099a*/ 	.byte	0xff
	.zero		1


	//   ....[137]....
        /*099c*/ 	.word	0x0000a350
        /*09a0*/ 	.word	0x00000034
        /*09a4*/ 	.word	0x000000c0
        /*09a8*/ 	.short	0x010a
        /*09aa*/ 	.byte	0xff
	.zero		1


	//   ....[138]....
        /*09ac*/ 	.word	0x0000a3a0
        /*09b0*/ 	.word	0x00000000
        /*09b4*/ 	.word	0x00000050
        /*09b8*/ 	.short	0x010a
        /*09ba*/ 	.byte	0xff
	.zero		1


	//   ....[139]....
        /*09bc*/ 	.word	0x0000a3f0
        /*09c0*/ 	.word	0x00000000
        /*09c4*/ 	.word	0x00000050
        /*09c8*/ 	.short	0x010a
        /*09ca*/ 	.byte	0xff
	.zero		1


	//   ....[140]....
        /*09cc*/ 	.word	0x0000a440
        /*09d0*/ 	.word	0x00000000
        /*09d4*/ 	.word	0x00000050
        /*09d8*/ 	.short	0x010a
        /*09da*/ 	.byte	0xff
	.zero		1


	//----- nvinfo : EIATTR_NUM_MBARRIERS
	.align		4
.L_48:
        /*09dc*/ 	.byte	0x03, 0x38
        /*09de*/ 	.short	0x0024


	//----- nvinfo : EIATTR_EXIT_INSTR_OFFSETS
	.align		4
        /*09e0*/ 	.byte	0x04, 0x1c
        /*09e2*/ 	.short	(.L_50 - .L_49)


	//   ....[0]....
.L_49:
        /*09e4*/ 	.word	0x000029d0


	//   ....[1]....
        /*09e8*/ 	.word	0x00002ec0


	//   ....[2]....
        /*09ec*/ 	.word	0x00002f20


	//   ....[3]....
        /*09f0*/ 	.word	0x00003e90


	//   ....[4]....
        /*09f4*/ 	.word	0x000050b0


	//   ....[5]....
        /*09f8*/ 	.word	0x000050f0


	//   ....[6]....
        /*09fc*/ 	.word	0x00009880


	//----- nvinfo : EIATTR_MAX_THREADS
	.align		4
.L_50:
        /*0a00*/ 	.byte	0x04, 0x05
        /*0a02*/ 	.short	(.L_52 - .L_51)
.L_51:
        /*0a04*/ 	.word	0x00000100
        /*0a08*/ 	.word	0x00000001
        /*0a0c*/ 	.word	0x00000001


	//----- nvinfo : EIATTR_CRS_STACK_SIZE
	.align		4
.L_52:
        /*0a10*/ 	.byte	0x04, 0x1e
        /*0a12*/ 	.short	(.L_54 - .L_53)
.L_53:
        /*0a14*/ 	.word	0x00000000


	//----- nvinfo : EIATTR_CBANK_PARAM_SIZE
	.align		4
.L_54:
        /*0a18*/ 	.byte	0x03, 0x19
        /*0a1a*/ 	.short	0x0800


	//----- nvinfo : EIATTR_PARAM_CBANK
	.align		4
        /*0a1c*/ 	.byte	0x04, 0x0a
        /*0a1e*/ 	.short	(.L_56 - .L_55)
	.align		4
.L_55:
        /*0a20*/ 	.word	index@(.nv.constant0._ZN7cutlass13device_kernelINS_4gemm6kernel13GemmUniversalIN4cute5tupleIJiiiiEEENS1_10collective13CollectiveMmaINS1_35MainloopSm100TmaUmmaWarpSpecializedILi5ELi2ELi4ENS5_IJNS4_1CILi2EEENSA_ILi1EEESC_EEEEENS5_IJNSA_ILi64EEENSA_ILi256EEENSA_ILi128EEEEEEaNS5_IJlSC_lEEEaSJ_NS4_8TiledMMAINS4_8MMA_AtomIJNS4_15SM100_MMA_S8_SSIaaiLi64ELi256ELNS4_4UMMA5MajorE0ELSO_0ELNSN_8SaturateE0EEEEEENS4_6LayoutINS5_IJSC_SC_SC_EEENS5_IJNSA_ILi0EEESU_SU_EEEEENS5_IJNS4_10UnderscoreESX_SX_EEEEENS4_13SM90_TMA_LOADENS4_14ComposedLayoutINS4_7SwizzleILi3ELi4ELi3EEENS4_18smem_ptr_flag_bitsILi8EEENSS_INS5_IJNSA_ILi8EEESH_EEENS5_IJSH_SC_EEEEEEEvNS4_8identityENS4_23SM90_TMA_LOAD_MULTICASTES1A_vS1B_EENS_8epilogue10collective18CollectiveEpilogueINS1E_23Sm100TmaWarpSpecializedILi4ELi2ELi32ELb0ELb0EEEJSI_NS5_IJNSS_ISF_SC_EES1J_EEEaSJ_aSJ_NS1E_6fusion15FusionCallbacksIS1I_NS1L_17LinearCombinationIaiaiLNS_15FloatRoundStyleE2EEESI_S1K_JEEENS4_5SM1004TMEM4LOAD26SM100_TMEM_LOAD_16dp32b32xES10_NS11_INS12_ILi2ELi4ELi3EEES15_NSS_INS5_IJS16_SF_EEENS5_IJSF_SC_EEEEEEENS4_39AutoVectorizingCopyWithAssumedAlignmentILi128EEENS4_14SM90_TMA_STOREES1Z_S21_S21_EEEvvEEEEvNT_6ParamsE)
        /*0a24*/ 	.short	0x0380
        /*0a26*/ 	.short	0x0800


	//----- nvinfo : EIATTR_SW_WAR
	.align		4
.L_56:
        /*0a28*/ 	.byte	0x04, 0x36
        /*0a2a*/ 	.short	(.L_58 - .L_57)
.L_57:
        /*0a2c*/ 	.word	0x00000008
.L_58:


//--------------------- .nv.callgraph             --------------------------
	.section	.nv.callgraph,"",@"SHT_CUDA_CALLGRAPH"
	.align	4
	.sectionentsize	8
	.align		4
        /*0000*/ 	.word	0x00000000
	.align		4
        /*0004*/ 	.word	0xffffffff
	.align		4
        /*0008*/ 	.word	index@(_ZN7cutlass13device_kernelINS_4gemm6kernel13GemmUniversalIN4cute5tupleIJiiiiEEENS1_10collective13CollectiveMmaINS1_35MainloopSm100TmaUmmaWarpSpecializedILi5ELi2ELi4ENS5_IJNS4_1CILi2EEENSA_ILi1EEESC_EEEEENS5_IJNSA_ILi64EEENSA_ILi256EEENSA_ILi128EEEEEEaNS5_IJlSC_lEEEaSJ_NS4_8TiledMMAINS4_8MMA_AtomIJNS4_15SM100_MMA_S8_SSIaaiLi64ELi256ELNS4_4UMMA5MajorE0ELSO_0ELNSN_8SaturateE0EEEEEENS4_6LayoutINS5_IJSC_SC_SC_EEENS5_IJNSA_ILi0EEESU_SU_EEEEENS5_IJNS4_10UnderscoreESX_SX_EEEEENS4_13SM90_TMA_LOADENS4_14ComposedLayoutINS4_7SwizzleILi3ELi4ELi3EEENS4_18smem_ptr_flag_bitsILi8EEENSS_INS5_IJNSA_ILi8EEESH_EEENS5_IJSH_SC_EEEEEEEvNS4_8identityENS4_23SM90_TMA_LOAD_MULTICASTES1A_vS1B_EENS_8epilogue10collective18CollectiveEpilogueINS1E_23Sm100TmaWarpSpecializedILi4ELi2ELi32ELb0ELb0EEEJSI_NS5_IJNSS_ISF_SC_EES1J_EEEaSJ_aSJ_NS1E_6fusion15FusionCallbacksIS1I_NS1L_17LinearCombinationIaiaiLNS_15FloatRoundStyleE2EEESI_S1K_JEEENS4_5SM1004TMEM4LOAD26SM100_TMEM_LOAD_16dp32b32xES10_NS11_INS12_ILi2ELi4ELi3EEES15_NSS_INS5_IJS16_SF_EEENS5_IJSF_SC_EEEEEEENS4_39AutoVectorizingCopyWithAssumedAlignmentILi128EEENS4_14SM90_TMA_STOREES1Z_S21_S21_EEEvvEEEEvNT_6ParamsE)
	.align		4
        /*000c*/ 	.word	index@(__assertfail)
	.align		4
        /*0010*/ 	.word	0x00000000
	.align		4
        /*0014*/ 	.word	0xfffffffe
	.align		4
        /*0018*/ 	.word	0x00000000
	.align		4
        /*001c*/ 	.word	0xfffffffd
	.align		4
        /*0020*/ 	.word	0x00000000
	.align		4
        /*0024*/ 	.word	0xfffffffc


//--------------------- .nv.constant4             --------------------------
	.section	.nv.constant4,"a",@progbits
	.align	8
	.align		8
.nv.constant4:
        /*0000*/ 	.dword	__assertfail
	.align		8
        /*0008*/ 	.dword	__unnamed_1
	.align		8
        /*0010*/ 	.dword	__unnamed_2
	.align		8
        /*0018*/ 	.dword	__unnamed_3
	.align		8
        /*0020*/ 	.dword	_ZN40_INTERNAL_682d4218_4_k_cu_58f36f08_102484cuda3std3__45__cpo5beginE
	.align		8
        /*0028*/ 	.dword	_ZN40_INTERNAL_682d4218_4_k_cu_58f36f08_102484cuda3std3__45__cpo3endE
	.align		8
        /*0030*/ 	.dword	_ZN40_INTERNAL_682d4218_4_k_cu_58f36f08_102484cuda3std3__45__cpo6cbeginE
	.align		8
        /*0038*/ 	.dword	_ZN40_INTERNAL_682d4218_4_k_cu_58f36f08_102484cuda3std3__45__cpo4cendE
	.align		8
        /*0040*/ 	.dword	_ZN40_INTERNAL_682d4218_4_k_cu_58f36f08_102484cuda3std3__442_GLOBAL__N__682d4218_4_k_cu_58f36f08_102486ignoreE
	.align		8
        /*0048*/ 	.dword	_ZN40_INTERNAL_682d4218_4_k_cu_58f36f08_102484cuda3std3__419piecewise_constructE
	.align		8
        /*0050*/ 	.dword	_ZN40_INTERNAL_682d4218_4_k_cu_58f36f08_102484cuda3std3__48in_placeE
	.align		8
        /*0058*/ 	.dword	_ZN40_INTERNAL_682d4218_4_k_cu_58f36f08_102484cuda3std6ranges3__45__cpo4swapE
	.align		8
        /*0060*/ 	.dword	_ZN40_INTERNAL_682d4218_4_k_cu_58f36f08_102484cuda3std6ranges3__45__cpo9iter_moveE
	.align		8
        /*0068*/ 	.dword	_ZN40_INTERNAL_682d4218_4_k_cu_58f36f08_102484cute7productE
	.align		8
        /*0070*/ 	.dword	_ZN40_INTERNAL_682d4218_4_k_cu_58f36f08_102484cute1_E
	.align		8
        /*0078*/ 	.dword	$str$25
	.align		8
        /*0080*/ 	.dword	$str$26
	.align		8
        /*0088*/ 	.dword	$str$27
	.align		8
        /*0090*/ 	.dword	$str$28


//--------------------- .text._ZN7cutlass13device_kernelINS_4gemm6kernel13GemmUniversalIN4cute5tupleIJiiiiEEENS1_10collective13CollectiveMmaINS1_35MainloopSm100TmaUmmaWarpSpecializedILi5ELi2ELi4ENS5_IJNS4_1CILi2EEENSA_ILi1EEESC_EEEEENS5_IJNSA_ILi64EEENSA_ILi256EEENSA_ILi128EEEEEEaNS5_IJlSC_lEEEaSJ_NS4_8TiledMMAINS4_8MMA_AtomIJNS4_15SM100_MMA_S8_SSIaaiLi64ELi256ELNS4_4UMMA5MajorE0ELSO_0ELNSN_8SaturateE0EEEEEENS4_6LayoutINS5_IJSC_SC_SC_EEENS5_IJNSA_ILi0EEESU_SU_EEEEENS5_IJNS4_10UnderscoreESX_SX_EEEEENS4_13SM90_TMA_LOADENS4_14ComposedLayoutINS4_7SwizzleILi3ELi4ELi3EEENS4_18smem_ptr_flag_bitsILi8EEENSS_INS5_IJNSA_ILi8EEESH_EEENS5_IJSH_SC_EEEEEEEvNS4_8identityENS4_23SM90_TMA_LOAD_MULTICASTES1A_vS1B_EENS_8epilogue10collective18CollectiveEpilogueINS1E_23Sm100TmaWarpSpecializedILi4ELi2ELi32ELb0ELb0EEEJSI_NS5_IJNSS_ISF_SC_EES1J_EEEaSJ_aSJ_NS1E_6fusion15FusionCallbacksIS1I_NS1L_17LinearCombinationIaiaiLNS_15FloatRoundStyleE2EEESI_S1K_JEEENS4_5SM1004TMEM4LOAD26SM100_TMEM_LOAD_16dp32b32xES10_NS11_INS12_ILi2ELi4ELi3EEES15_NSS_INS5_IJS16_SF_EEENS5_IJSF_SC_EEEEEEENS4_39AutoVectorizingCopyWithAssumedAlignmentILi128EEENS4_14SM90_TMA_STOREES1Z_S21_S21_EEEvvEEEEvNT_6ParamsE --------------------------
	.section	.text._ZN7cutlass13device_kernelINS_4gemm6kernel13GemmUniversalIN4cute5tupleIJiiiiEEENS1_10collective13CollectiveMmaINS1_35MainloopSm100TmaUmmaWarpSpecializedILi5ELi2ELi4ENS5_IJNS4_1CILi2EEENSA_ILi1EEESC_EEEEENS5_IJNSA_ILi64EEENSA_ILi256EEENSA_ILi128EEEEEEaNS5_IJlSC_lEEEaSJ_NS4_8TiledMMAINS4_8MMA_AtomIJNS4_15SM100_MMA_S8_SSIaaiLi64ELi256ELNS4_4UMMA5MajorE0ELSO_0ELNSN_8SaturateE0EEEEEENS4_6LayoutINS5_IJSC_SC_SC_EEENS5_IJNSA_ILi0EEESU_SU_EEEEENS5_IJNS4_10UnderscoreESX_SX_EEEEENS4_13SM90_TMA_LOADENS4_14ComposedLayoutINS4_7SwizzleILi3ELi4ELi3EEENS4_18smem_ptr_flag_bitsILi8EEENSS_INS5_IJNSA_ILi8EEESH_EEENS5_IJSH_SC_EEEEEEEvNS4_8identityENS4_23SM90_TMA_LOAD_MULTICASTES1A_vS1B_EENS_8epilogue10collective18CollectiveEpilogueINS1E_23Sm100TmaWarpSpecializedILi4ELi2ELi32ELb0ELb0EEEJSI_NS5_IJNSS_ISF_SC_EES1J_EEEaSJ_aSJ_NS1E_6fusion15FusionCallbacksIS1I_NS1L_17LinearCombinationIaiaiLNS_15FloatRoundStyleE2EEESI_S1K_JEEENS4_5SM1004TMEM4LOAD26SM100_TMEM_LOAD_16dp32b32xES10_NS11_INS12_ILi2ELi4ELi3EEES15_NSS_INS5_IJS16_SF_EEENS5_IJSF_SC_EEEEEEENS4_39AutoVectorizingCopyWithAssumedAlignmentILi128EEENS4_14SM90_TMA_STOREES1Z_S21_S21_EEEvvEEEEvNT_6ParamsE,"ax",@progbits
	.align	128
.text._ZN7cutlass13device_kernelINS_4gemm6kernel13GemmUniversalIN4cute5tupleIJiiiiEEENS1_10collective13CollectiveMmaINS1_35MainloopSm100TmaUmmaWarpSpecializedILi5ELi2ELi4ENS5_IJNS4_1CILi2EEENSA_ILi1EEESC_EEEEENS5_IJNSA_ILi64EEENSA_ILi256EEENSA_ILi128EEEEEEaNS5_IJlSC_lEEEaSJ_NS4_8TiledMMAINS4_8MMA_AtomIJNS4_15SM100_MMA_S8_SSIaaiLi64ELi256ELNS4_4UMMA5MajorE0ELSO_0ELNSN_8SaturateE0EEEEEENS4_6LayoutINS5_IJSC_SC_SC_EEENS5_IJNSA_ILi0EEESU_SU_EEEEENS5_IJNS4_10UnderscoreESX_SX_EEEEENS4_13SM90_TMA_LOADENS4_14ComposedLayoutINS4_7SwizzleILi3ELi4ELi3EEENS4_18smem_ptr_flag_bitsILi8EEENSS_INS5_IJNSA_ILi8EEESH_EEENS5_IJSH_SC_EEEEEEEvNS4_8identityENS4_23SM90_TMA_LOAD_MULTICASTES1A_vS1B_EENS_8epilogue10collective18CollectiveEpilogueINS1E_23Sm100TmaWarpSpecializedILi4ELi2ELi32ELb0ELb0EEEJSI_NS5_IJNSS_ISF_SC_EES1J_EEEaSJ_aSJ_NS1E_6fusion15FusionCallbacksIS1I_NS1L_17LinearCombinationIaiaiLNS_15FloatRoundStyleE2EEESI_S1K_JEEENS4_5SM1004TMEM4LOAD26SM100_TMEM_LOAD_16dp32b32xES10_NS11_INS12_ILi2ELi4ELi3EEES15_NSS_INS5_IJS16_SF_EEENS5_IJSF_SC_EEEEEEENS4_39AutoVectorizingCopyWithAssumedAlignmentILi128EEENS4_14SM90_TMA_STOREES1Z_S21_S21_EEEvvEEEEvNT_6ParamsE:
        .type           _ZN7cutlass13device_kernelINS_4gemm6kernel13GemmUniversalIN4cute5tupleIJiiiiEEENS1_10collective13CollectiveMmaINS1_35MainloopSm100TmaUmmaWarpSpecializedILi5ELi2ELi4ENS5_IJNS4_1CILi2EEENSA_ILi1EEESC_EEEEENS5_IJNSA_ILi64EEENSA_ILi256EEENSA_ILi128EEEEEEaNS5_IJlSC_lEEEaSJ_NS4_8TiledMMAINS4_8MMA_AtomIJNS4_15SM100_MMA_S8_SSIaaiLi64ELi256ELNS4_4UMMA5MajorE0ELSO_0ELNSN_8SaturateE0EEEEEENS4_6LayoutINS5_IJSC_SC_SC_EEENS5_IJNSA_ILi0EEESU_SU_EEEEENS5_IJNS4_10UnderscoreESX_SX_EEEEENS4_13SM90_TMA_LOADENS4_14ComposedLayoutINS4_7SwizzleILi3ELi4ELi3EEENS4_18smem_ptr_flag_bitsILi8EEENSS_INS5_IJNSA_ILi8EEESH_EEENS5_IJSH_SC_EEEEEEEvNS4_8identityENS4_23SM90_TMA_LOAD_MULTICASTES1A_vS1B_EENS_8epilogue10collective18CollectiveEpilogueINS1E_23Sm100TmaWarpSpecializedILi4ELi2ELi32ELb0ELb0EEEJSI_NS5_IJNSS_ISF_SC_EES1J_EEEaSJ_aSJ_NS1E_6fusion15FusionCallbacksIS1I_NS1L_17LinearCombinationIaiaiLNS_15FloatRoundStyleE2EEESI_S1K_JEEENS4_5SM1004TMEM4LOAD26SM100_TMEM_LOAD_16dp32b32xES10_NS11_INS12_ILi2ELi4ELi3EEES15_NSS_INS5_IJS16_SF_EEENS5_IJSF_SC_EEEEEEENS4_39AutoVectorizingCopyWithAssumedAlignmentILi128EEENS4_14SM90_TMA_STOREES1Z_S21_S21_EEEvvEEEEvNT_6ParamsE,@function
        .size           _ZN7cutlass13device_kernelINS_4gemm6kernel13GemmUniversalIN4cute5tupleIJiiiiEEENS1_10collective13CollectiveMmaINS1_35MainloopSm100TmaUmmaWarpSpecializedILi5ELi2ELi4ENS5_IJNS4_1CILi2EEENSA_ILi1EEESC_EEEEENS5_IJNSA_ILi64EEENSA_ILi256EEENSA_ILi128EEEEEEaNS5_IJlSC_lEEEaSJ_NS4_8TiledMMAINS4_8MMA_AtomIJNS4_15SM100_MMA_S8_SSIaaiLi64ELi256ELNS4_4UMMA5MajorE0ELSO_0ELNSN_8SaturateE0EEEEEENS4_6LayoutINS5_IJSC_SC_SC_EEENS5_IJNSA_ILi0EEESU_SU_EEEEENS5_IJNS4_10UnderscoreESX_SX_EEEEENS4_13SM90_TMA_LOADENS4_14ComposedLayoutINS4_7SwizzleILi3ELi4ELi3EEENS4_18smem_ptr_flag_bitsILi8EEENSS_INS5_IJNSA_ILi8EEESH_EEENS5_IJSH_SC_EEEEEEEvNS4_8identityENS4_23SM90_TMA_LOAD_MULTICASTES1A_vS1B_EENS_8epilogue10collective18CollectiveEpilogueINS1E_23Sm100TmaWarpSpecializedILi4ELi2ELi32ELb0ELb0EEEJSI_NS5_IJNSS_ISF_SC_EES1J_EEEaSJ_aSJ_NS1E_6fusion15FusionCallbacksIS1I_NS1L_17LinearCombinationIaiaiLNS_15FloatRoundStyleE2EEESI_S1K_JEEENS4_5SM1004TMEM4LOAD26SM100_TMEM_LOAD_16dp32b32xES10_NS11_INS12_ILi2ELi4ELi3EEES15_NSS_INS5_IJS16_SF_EEENS5_IJSF_SC_EEEEEEENS4_39AutoVectorizingCopyWithAssumedAlignmentILi128EEENS4_14SM90_TMA_STOREES1Z_S21_S21_EEEvvEEEEvNT_6ParamsE,(.L_x_180 - _ZN7cutlass13device_kernelINS_4gemm6kernel13GemmUniversalIN4cute5tupleIJiiiiEEENS1_10collective13CollectiveMmaINS1_35MainloopSm100TmaUmmaWarpSpecializedILi5ELi2ELi4ENS5_IJNS4_1CILi2EEENSA_ILi1EEESC_EEEEENS5_IJNSA_ILi64EEENSA_ILi256EEENSA_ILi128EEEEEEaNS5_IJlSC_lEEEaSJ_NS4_8TiledMMAINS4_8MMA_AtomIJNS4_15SM100_MMA_S8_SSIaaiLi64ELi256ELNS4_4UMMA5MajorE0ELSO_0ELNSN_8SaturateE0EEEEEENS4_6LayoutINS5_IJSC_SC_SC_EEENS5_IJNSA_ILi0EEESU_SU_EEEEENS5_IJNS4_10UnderscoreESX_SX_EEEEENS4_13SM90_TMA_LOADENS4_14ComposedLayoutINS4_7SwizzleILi3ELi4ELi3EEENS4_18smem_ptr_flag_bitsILi8EEENSS_INS5_IJNSA_ILi8EEESH_EEENS5_IJSH_SC_EEEEEEEvNS4_8identityENS4_23SM90_TMA_LOAD_MULTICASTES1A_vS1B_EENS_8epilogue10collective18CollectiveEpilogueINS1E_23Sm100TmaWarpSpecializedILi4ELi2ELi32ELb0ELb0EEEJSI_NS5_IJNSS_ISF_SC_EES1J_EEEaSJ_aSJ_NS1E_6fusion15FusionCallbacksIS1I_NS1L_17LinearCombinationIaiaiLNS_15FloatRoundStyleE2EEESI_S1K_JEEENS4_5SM1004TMEM4LOAD26SM100_TMEM_LOAD_16dp32b32xES10_NS11_INS12_ILi2ELi4ELi3EEES15_NSS_INS5_IJS16_SF_EEENS5_IJSF_SC_EEEEEEENS4_39AutoVectorizingCopyWithAssumedAlignmentILi128EEENS4_14SM90_TMA_STOREES1Z_S21_S21_EEEvvEEEEvNT_6ParamsE)
        .other          _ZN7cutlass13device_kernelINS_4gemm6kernel13GemmUniversalIN4cute5tupleIJiiiiEEENS1_10collective13CollectiveMmaINS1_35MainloopSm100TmaUmmaWarpSpecializedILi5ELi2ELi4ENS5_IJNS4_1CILi2EEENSA_ILi1EEESC_EEEEENS5_IJNSA_ILi64EEENSA_ILi256EEENSA_ILi128EEEEEEaNS5_IJlSC_lEEEaSJ_NS4_8TiledMMAINS4_8MMA_AtomIJNS4_15SM100_MMA_S8_SSIaaiLi64ELi256ELNS4_4UMMA5MajorE0ELSO_0ELNSN_8SaturateE0EEEEEENS4_6LayoutINS5_IJSC_SC_SC_EEENS5_IJNSA_ILi0EEESU_SU_EEEEENS5_IJNS4_10UnderscoreESX_SX_EEEEENS4_13SM90_TMA_LOADENS4_14ComposedLayoutINS4_7SwizzleILi3ELi4ELi3EEENS4_18smem_ptr_flag_bitsILi8EEENSS_INS5_IJNSA_ILi8EEESH_EEENS5_IJSH_SC_EEEEEEEvNS4_8identityENS4_23SM90_TMA_LOAD_MULTICASTES1A_vS1B_EENS_8epilogue10collective18CollectiveEpilogueINS1E_23Sm100TmaWarpSpecializedILi4ELi2ELi32ELb0ELb0EEEJSI_NS5_IJNSS_ISF_SC_EES1J_EEEaSJ_aSJ_NS1E_6fusion15FusionCallbacksIS1I_NS1L_17LinearCombinationIaiaiLNS_15FloatRoundStyleE2EEESI_S1K_JEEENS4_5SM1004TMEM4LOAD26SM100_TMEM_LOAD_16dp32b32xES10_NS11_INS12_ILi2ELi4ELi3EEES15_NSS_INS5_IJS16_SF_EEENS5_IJSF_SC_EEEEEEENS4_39AutoVectorizingCopyWithAssumedAlignmentILi128EEENS4_14SM90_TMA_STOREES1Z_S21_S21_EEEvvEEEEvNT_6ParamsE,@"STO_CUDA_ENTRY STV_DEFAULT"
_ZN7cutlass13device_kernelINS_4gemm6kernel13GemmUniversalIN4cute5tupleIJiiiiEEENS1_10collective13CollectiveMmaINS1_35MainloopSm100TmaUmmaWarpSpecializedILi5ELi2ELi4ENS5_IJNS4_1CILi2EEENSA_ILi1EEESC_EEEEENS5_IJNSA_ILi64EEENSA_ILi256EEENSA_ILi128EEEEEEaNS5_IJlSC_lEEEaSJ_NS4_8TiledMMAINS4_8MMA_AtomIJNS4_15SM100_MMA_S8_SSIaaiLi64ELi256ELNS4_4UMMA5MajorE0ELSO_0ELNSN_8SaturateE0EEEEEENS4_6LayoutINS5_IJSC_SC_SC_EEENS5_IJNSA_ILi0EEESU_SU_EEEEENS5_IJNS4_10UnderscoreESX_SX_EEEEENS4_13SM90_TMA_LOADENS4_14ComposedLayoutINS4_7SwizzleILi3ELi4ELi3EEENS4_18smem_ptr_flag_bitsILi8EEENSS_INS5_IJNSA_ILi8EEESH_EEENS5_IJSH_SC_EEEEEEEvNS4_8identityENS4_23SM90_TMA_LOAD_MULTICASTES1A_vS1B_EENS_8epilogue10collective18CollectiveEpilogueINS1E_23Sm100TmaWarpSpecializedILi4ELi2ELi32ELb0ELb0EEEJSI_NS5_IJNSS_ISF_SC_EES1J_EEEaSJ_aSJ_NS1E_6fusion15FusionCallbacksIS1I_NS1L_17LinearCombinationIaiaiLNS_15FloatRoundStyleE2EEESI_S1K_JEEENS4_5SM1004TMEM4LOAD26SM100_TMEM_LOAD_16dp32b32xES10_NS11_INS12_ILi2ELi4ELi3EEES15_NSS_INS5_IJS16_SF_EEENS5_IJSF_SC_EEEEEEENS4_39AutoVectorizingCopyWithAssumedAlignmentILi128EEENS4_14SM90_TMA_STOREES1Z_S21_S21_EEEvvEEEEvNT_6ParamsE:
[----:B------:R-:W1:Y:S01]  /*0000*/  LDC R1, c[0x0][0x37c] ;  /* 0x0000df00ff017b82 */ /* 0x000e620000000800 */
[----:B------:R-:W2:Y:S01]  /*0010*/  S2R R85, SR_TID.X ;  /* 0x0000000000557919 */ /* 0x000ea20000002100 */
[----:B------:R-:W3:Y:S01]  /*0020*/  LDCU.64 UR8, c[0x0][0x890] ;  /* 0x00011200ff0877ac */ /* 0x000ee20008000a00 */
[----:B------:R-:W-:Y:S02]  /*0030*/  PRMT R74, RZ, 0x7610, R74 ;  /* 0x00007610ff4a7816 */ /* 0x000fe4000000004a */
[----:B------:R-:W-:Y:S01]  /*0040*/  ELECT P3, URZ, PT ;  /* 0x0000000000ff782f */ /* 0x000fe20003860000 */
[----:B---3--:R-:W-:-:S04]  /*0050*/  UISETP.NE.U32.AND UP0, UPT, UR8, URZ, UPT ;  /* 0x000000ff0800728c */ /* 0x008fc8000bf05070 */
[----:B------:R-:W-:Y:S01]  /*0060*/  UISETP.NE.AND.EX UP0, UPT, UR9, URZ, UPT, UP0 ;  /* 0x000000ff0900728c */ /* 0x000fe2000bf05300 */
[----:B--2---:R-:W-:-:S05]  /*0070*/  SHF.R.U32.HI R75, RZ, 0x5, R85 ;  /* 0x00000005ff4b7819 */ /* 0x004fca0000011655 */
[----:B------:R-:W2:Y:S02]  /*0080*/  SHFL.IDX PT, R0, R75, RZ, 0x1f ;  /* 0x00001fff4b007589 */ /* 0x000ea400000e0000 */
[----:B--2---:R-:W-:Y:S01]  /*0090*/  R2UR UR18, R0 ;  /* 0x00000000001272ca */ /* 0x004fe200000e0000 */
[----:B-1----:R-:W-:-:S14]  /*00a0*/  BRA.U UP0, `(.L_x_0) ;  /* 0x0000000100307547 */ /* 0x002fdc000b800000 */
[----:B------:R-:W1:Y:S02]  /*00b0*/  LDCU.64 UR4, c[0x0][0x888] ;  /* 0x00011100ff0477ac */ /* 0x000e640008000a00 */
[----:B-1----:R-:W-:-:S04]  /*00c0*/  UISETP.NE.U32.AND UP0, UPT, UR4, URZ, UPT ;  /* 0x000000ff0400728c */ /* 0x002fc8000bf05070 */
[----:B------:R-:W-:-:S09]  /*00d0*/  UISETP.NE.AND.EX UP0, UPT, UR5, URZ, UPT, UP0 ;  /* 0x000000ff0500728c */ /* 0x000fd2000bf05300 */
[----:B------:R-:W-:Y:S05]  /*00e0*/  BRA.U !UP0, `(.L_x_1) ;  /* 0x0000000108147547 */ /* 0x000fea000b800000 */
[----:B------:R-:W1:Y:S01]  /*00f0*/  LDC.64 R40, c[0x0][0x888] ;  /* 0x00022200ff287b82 */ /* 0x000e620000000a00 */
[----:B------:R-:W1:Y:S02]  /*0100*/  LDCU.64 UR4, c[0x0][0x358] ;  /* 0x00006b00ff0477ac */ /* 0x000e640008000a00 */
[----:B-1----:R1:W5:Y:S01]  /*0110*/  LDG.E R40, desc[UR4][R40.64] ;  /* 0x0000000428287981 */ /* 0x002362000c1e1900 */
[----:B------:R-:W-:Y:S01]  /*0120*/  HFMA2 R74, -RZ, RZ, 0, 5.9604644775390625e-08 ;  /* 0x00000001ff4a7431 */ /* 0x000fe200000001ff */
[----:B------:R-:W-:Y:S05]  /*0130*/  BRA `(.L_x_0) ;  /* 0x00000000000c7947 */ /* 0x000fea0003800000 */
.L_x_1:
[----:B------:R-:W1:Y:S01]  /*0140*/  LDCU UR4, c[0x0][0x880] ;  /* 0x00011000ff0477ac */ /* 0x000e620008000800 */
[----:B------:R-:W-:Y:S01]  /*0150*/  HFMA2 R74, -RZ, RZ, 0, 5.9604644775390625e-08 ;  /* 0x00000001ff4a7431 */ /* 0x000fe200000001ff */
[----:B-1----:R-:W-:-:S07]  /*0160*/  MOV R40, UR4 ;  /* 0x0000000400287c02 */ /* 0x002fce0008000f00 */
.L_x_0:
[----:B------:R-:W2:Y:S02]  /*0170*/  LDCU.64 UR4, c[0x0][0x8b0] ;  /* 0x00011600ff0477ac */ /* 0x000ea40008000a00 */
[----:B--2---:R-:W-:-:S04]  /*0180*/  UISETP.NE.U32.AND UP0, UPT, UR4, URZ, UPT ;  /* 0x000000ff0400728c */ /* 0x004fc8000bf05070 */
[----:B------:R-:W-:-:S09]  /*0190*/  UISETP.NE.AND.EX UP0, UPT, UR5, URZ, UPT, UP0 ;  /* 0x000000ff0500728c */ /* 0x000fd2000bf05300 */
[----:B------:R-:W-:Y:S05]  /*01a0*/  BRA.U UP0, `(.L_x_2) ;  /* 0x0000000100287547 */ /* 0x000fea000b800000 */
[----:B------:R-:W2:Y:S02]  /*01b0*/  LDCU.64 UR4, c[0x0][0x8a8] ;  /* 0x00011500ff0477ac */ /* 0x000ea40008000a00 */
[----:B--2---:R-:W-:-:S04]  /*01c0*/  UISETP.NE.U32.AND UP0, UPT, UR4, URZ, UPT ;  /* 0x000000ff0400728c */ /* 0x004fc8000bf05070 */
[----:B------:R-:W-:-:S09]  /*01d0*/  UISETP.NE.AND.EX UP0, UPT, UR5, URZ, UPT, UP0 ;  /* 0x000000ff0500728c */ /* 0x000fd2000bf05300 */
[----:B------:R-:W-:Y:S05]  /*01e0*/  BRA.U !UP0, `(.L_x_3) ;  /* 0x0000000108107547 */ /* 0x000fea000b800000 */
[----:B------:R-:W2:Y:S01]  /*01f0*/  LDC.64 R38, c[0x0][0x8a8] ;  /* 0x00022a00ff267b82 */ /* 0x000ea20000000a00 */
[----:B------:R-:W2:Y:S02]  /*0200*/  LDCU.64 UR4, c[0x0][0x358] ;  /* 0x00006b00ff0477ac */ /* 0x000ea40008000a00 */
[----:B--2---:R2:W5:Y:S01]  /*0210*/  LDG.E R38, desc[UR4][R38.64] ;  /* 0x0000000426267981 */ /* 0x004562000c1e1900 */
[----:B------:R-:W-:Y:S05]  /*0220*/  BRA `(.L_x_2) ;  /* 0x0000000000087947 */ /* 0x000fea0003800000 */
.L_x_3:
[----:B------:R-:W2:Y:S02]  /*0230*/  LDCU UR4, c[0x0][0x8a0] ;  /* 0x00011400ff0477ac */ /* 0x000ea40008000800 */
[----:B--2---:R-:W-:Y:S02]  /*0240*/  MOV R38, UR4 ;  /* 0x0000000400267c02 */ /* 0x004fe40008000f00 */
.L_x_2:
[----:B------:R-:W-:Y:S01]  /*0250*/  IMAD.U32 R0, RZ, RZ, UR18 ;  /* 0x00000012ff007e24 */ /* 0x000fe2000f8e00ff */
[----:B------:R-:W-:Y:S04]  /*0260*/  BSSY.RECONVERGENT B0, `(.L_x_4) ;  /* 0x000000c000007945 */ /* 0x000fe80003800200 */
[C---:B------:R-:W-:Y:S02]  /*0270*/  ISETP.NE.OR P1, PT, R0.reuse, 0x1, !P3 ;  /* 0x000000010000780c */ /* 0x040fe40005f25670 */
[----:B------:R-:W-:-:S11]  /*0280*/  ISETP.NE.OR P0, PT, R0, 0x3, !P3 ;  /* 0x000000030000780c */ /* 0x000fd60005f05670 */
[----:B------:R-:W-:Y:S05]  /*0290*/  @P1 BRA `(.L_x_5) ;  /* 0x0000000000201947 */ /* 0x000fea0003800000 */
[----:B------:R-:W3:Y:S02]  /*02a0*/  LDCU.64 UR4, c[0x0][0x348] ;  /* 0x00006900ff0477ac */ /* 0x000ee40008000a00 */
[----:B---3--:R-:W-:Y:S02]  /*02b0*/  UIADD3 UR6, UP1, UPT, UR4, 0x80, URZ ;  /* 0x0000008004067890 */ /* 0x008fe4000ff3e0ff */
[----:B------:R-:W-:Y:S02]  /*02c0*/  UIADD3 UR4, UP0, UPT, UR4, 0x180, URZ ;  /* 0x0000018004047890 */ /* 0x000fe4000ff1e0ff */
[----:B------:R-:W-:Y:S02]  /*02d0*/  UIADD3.X UR7, UPT, UPT, URZ, UR5, URZ, UP1, !UPT ;  /* 0x00000005ff077290 */ /* 0x000fe40008ffe4ff */
[----:B------:R-:W-:-:S07]  /*02e0*/  UIADD3.X UR5, UPT, UPT, URZ, UR5, URZ, UP0, !UPT ;  /* 0x00000005ff057290 */ /* 0x000fce00087fe4ff */
[----:B------:R3:W-:Y:S02]  /*02f0*/  UTMACCTL.PF [UR6] ;  /* 0x00000000060079b9 */ /* 0x0007e40008040000 */
[----:B------:R3:W-:Y:S02]  /*0300*/  UTMACCTL.PF [UR4] ;  /* 0x00000000040079b9 */ /* 0x0007e40008040000 */
[----:B---3--:R-:W-:Y:S01]  /*0310*/  NOP ;  /* 0x0000000000007918 */ /* 0x008fe20000000000 */
.L_x_5:
[----:B------:R-:W-:Y:S05]  /*0320*/  BSYNC.RECONVERGENT B0 ;  /* 0x0000000000007941 */ /* 0x000fea0003800200 */
.L_x_4:
[----:B------:R-:W-:Y:S04]  /*0330*/  BSSY.RECONVERGENT B0, `(.L_x_6) ;  /* 0x000000a000007945 */ /* 0x000fe80003800200 */
        /* <DEDUP_REMOVED lines=9> */
.L_x_7:
[----:B------:R-:W-:Y:S05]  /*03d0*/  BSYNC.RECONVERGENT B0 ;  /* 0x0000000000007941 */ /* 0x000fea0003800200 */
.L_x_6:
[----:B------:R-:W3:Y:S01]  /*03e0*/  LDCU.64 UR4, c[0x0][0x888] ;  /* 0x00011100ff0477ac */ /* 0x000ee20008000a00 */
[----:B------:R-:W-:Y:S02]  /*03f0*/  UISETP.EQ.U32.AND UP2, UPT, UR8, URZ, UPT ;  /* 0x000000ff0800728c */ /* 0x000fe4000bf42070 */
[----:B------:R-:W-:Y:S02]  /*0400*/  UPLOP3.LUT UP3, UPT, UPT, UPT, UPT, 0x80, 0x8 ;  /* 0x000000000008789c */ /* 0x000fe40003f6f070 */
[----:B---3--:R-:W-:-:S04]  /*0410*/  UISETP.NE.U32.AND UP0, UPT, UR4, URZ, UPT ;  /* 0x000000ff0400728c */ /* 0x008fc8000bf05070 */
[----:B------:R-:W-:-:S04]  /*0420*/  UISETP.NE.AND.EX UP1, UPT, UR5, URZ, UPT, UP0 ;  /* 0x000000ff0500728c */ /* 0x000fc8000bf25300 */
[----:B------:R-:W-:-:S04]  /*0430*/  UISETP.EQ.OR.EX UP4, UPT, UR9, URZ, !UP1, UP2 ;  /* 0x000000ff0900728c */ /* 0x000fc8000cf82720 */
[----:B------:R-:W-:-:S06]  /*0440*/  UP2UR UR4, UPR, URZ, 0x10 ;  /* 0x00000010ff047883 */ /* 0x000fcc0008000000 */
[----:B------:R-:W-:Y:S01]  /*0450*/  MOV R78, UR4 ;  /* 0x00000004004e7c02 */ /* 0x000fe20008000f00 */
[----:B------:R-:W-:Y:S06]  /*0460*/  BRA.U !UP4, `(.L_x_8) ;  /* 0x000000010c207547 */ /* 0x000fec000b800000 */
[----:B-----5:R-:W-:Y:S01]  /*0470*/  R2UR UR5, R40 ;  /* 0x00000000280572ca */ /* 0x020fe200000e0000 */
[----:B------:R-:W-:Y:S02]  /*0480*/  UISETP.NE.U32.AND UP2, UPT, UR8, URZ, UPT ;  /* 0x000000ff0800728c */ /* 0x000fe4000bf45070 */
[----:B------:R-:W-:Y:S02]  /*0490*/  USEL UR4, URZ, 0xffffffff, UP1 ;  /* 0xffffffffff047887 */ /* 0x000fe40008800000 */
[----:B------:R-:W-:-:S08]  /*04a0*/  UISETP.NE.AND.EX UP2, UPT, UR9, URZ, UPT, UP2 ;  /* 0x000000ff0900728c */ /* 0x000fd0000bf45320 */
[----:B------:R-:W-:-:S04]  /*04b0*/  UISETP.NE.AND UP0, UPT, UR5, URZ, UPT ;  /* 0x000000ff0500728c */ /* 0x000fc8000bf05270 */
[----:B------:R-:W-:-:S04]  /*04c0*/  @!UP2 USEL UR4, URZ, 0xffffffff, UP0 ;  /* 0xffffffffff04a887 */ /* 0x000fc80008000000 */
[----:B------:R-:W-:-:S04]  /*04d0*/  ULOP3.LUT UR4, UR4, 0x1, URZ, 0xc0, !UPT ;  /* 0x0000000104047892 */ /* 0x000fc8000f8ec0ff */
[----:B------:R-:W-:Y:S02]  /*04e0*/  UISETP.NE.U32.AND UP3, UPT, UR4, 0x1, UPT ;  /* 0x000000010400788c */ /* 0x000fe4000bf65070 */
.L_x_8:
[----:B------:R-:W3:Y:S01]  /*04f0*/  SHFL.IDX PT, R2, R75, RZ, 0x1f ;  /* 0x00001fff4b027589 */ /* 0x000ee200000e0000 */
[----:B------:R-:W-:Y:S01]  /*0500*/  UISETP.NE.AND UP6, UPT, UR18, 0x2, UPT ;  /* 0x000000021200788c */ /* 0x000fe2000bfc5270 */
[----:B---3--:R-:W-:-:S13]  /*0510*/  ISETP.NE.AND P0, PT, R2, RZ, PT ;  /* 0x000000ff0200720c */ /* 0x008fda0003f05270 */
[----:B------:R-:W-:Y:S05]  /*0520*/  @P0 BRA `(.L_x_9) ;  /* 0x0000000000600947 */ /* 0x000fea0003800000 */
[----:B------:R-:W3:Y:S01]  /*0530*/  S2UR UR4, SR_CgaCtaId ;  /* 0x00000000000479c3 */ /* 0x000ee20000008800 */
[----:B------:R-:W-:Y:S01]  /*0540*/  UMOV UR5, 0x400 ;  /* 0x0000040000057882 */ /* 0x000fe20000000000 */
[----:B------:R-:W-:Y:S01]  /*0550*/  UMOV UR8, 0x1 ;  /* 0x0000000100087882 */ /* 0x000fe20000000000 */
[----:B------:R-:W-:Y:S01]  /*0560*/  UMOV UR6, 0x2 ;  /* 0x0000000200067882 */ /* 0x000fe20000000000 */
[----:B------:R-:W-:-:S04]  /*0570*/  UIADD3 UR8, UPT, UPT, -UR8, 0x100000, URZ ;  /* 0x0010000008087890 */ /* 0x000fc8000fffe1ff */
[----:B------:R-:W-:Y:S02]  /*0580*/  USHF.L.U32 UR9, UR8, 0xb, URZ ;  /* 0x0000000b08097899 */ /* 0x000fe400080006ff */
[----:B------:R-:W-:Y:S02]  /*0590*/  USHF.L.U32 UR8, UR8, 0x1, URZ ;  /* 0x0000000108087899 */ /* 0x000fe400080006ff */
[----:B------:R-:W-:-:S04]  /*05a0*/  UIADD3 UR6, UPT, UPT, -UR6, 0x100000, URZ ;  /* 0x0010000006067890 */ /* 0x000fc8000fffe1ff */
[----:B------:R-:W-:Y:S02]  /*05b0*/  USHF.L.U32 UR7, UR6, 0xb, URZ ;  /* 0x0000000b06077899 */ /* 0x000fe400080006ff */
[----:B------:R-:W-:Y:S01]  /*05c0*/  USHF.L.U32 UR6, UR6, 0x1, URZ ;  /* 0x0000000106067899 */ /* 0x000fe200080006ff */
[----:B------:R-:W-:Y:S01]  /*05d0*/  ELECT P0, URZ, PT ;  /* 0x0000000000ff782f */ /* 0x000fe20003800000 */
[----:B---3--:R-:W-:Y:S01]  /*05e0*/  ULEA UR4, UR4, UR5, 0x18 ;  /* 0x0000000504047291 */ /* 0x008fe2000f8ec0ff */
[----:B------:R-:W3:Y:S11]  /*05f0*/  FENCE.VIEW.ASYNC.S ;  /* 0x00000000000073c6 */ /* 0x000ef60000000000 */
[----:B---3--:R3:W4:Y:S01]  /*0600*/  SYNCS.EXCH.64 URZ, [UR4], UR8 ;  /* 0x0000000804ff75b2 */ /* 0x0087220008000100 */
[----:B------:R3:W1:Y:S01]  /*0610*/  SYNCS.EXCH.64 URZ, [UR4+0x28], UR6 ;  /* 0x0000280604ff75b2 */ /* 0x0006620008000100 */
        /* <DEDUP_REMOVED lines=8> */
[----:B------:R-:W-:Y:S01]  /*06a0*/  NOP ;  /* 0x0000000000007918 */ /* 0x000fe20000000000 */
.L_x_9:
[----:B------:R-:W2:Y:S01]  /*06b0*/  SHFL.IDX PT, R2, R75, RZ, 0x1f ;  /* 0x00001fff4b027589 */ /* 0x000ea200000e0000 */
[----:B------:R-:W-:Y:S01]  /*06c0*/  NOP ;  /* 0x0000000000007918 */ /* 0x000fe20000000000 */
[----:B--2---:R-:W-:-:S13]  /*06d0*/  ISETP.NE.AND P0, PT, R2, 0x1, PT ;  /* 0x000000010200780c */ /* 0x004fda0003f05270 */
[----:B------:R-:W-:Y:S05]  /*06e0*/  @P0 BRA `(.L_x_10) ;  /* 0x0000000000580947 */ /* 0x000fea0003800000 */
[----:B---3--:R-:W2:Y:S01]  /*06f0*/  S2UR UR4, SR_CgaCtaId ;  /* 0x00000000000479c3 */ /* 0x008ea20000008800 */
        /* <DEDUP_REMOVED lines=10> */
[----:B--2---:R-:W-:Y:S01]  /*07a0*/  ULEA UR4, UR4, UR5, 0x18 ;  /* 0x0000000504047291 */ /* 0x004fe2000f8ec0ff */
[----:B------:R-:W2:Y:S11]  /*07b0*/  FENCE.VIEW.ASYNC.S ;  /* 0x00000000000073c6 */ /* 0x000eb60000000000 */
[----:B--2---:R2:W3:Y:S01]  /*07c0*/  SYNCS.EXCH.64 URZ, [UR4+0x50], UR8 ;  /* 0x0000500804ff75b2 */ /* 0x0044e20008000100 */
        /* <DEDUP_REMOVED lines=8> */
.L_x_10:
[----:B------:R-:W4:Y:S01]  /*0850*/  SHFL.IDX PT, R2, R75, RZ, 0x1f ;  /* 0x00001fff4b027589 */ /* 0x000f2200000e0000 */
[----:B------:R-:W-:Y:S01]  /*0860*/  NOP ;  /* 0x0000000000007918 */ /* 0x000fe20000000000 */
[----:B----4-:R-:W-:-:S13]  /*0870*/  ISETP.NE.AND P0, PT, R2, 0x3, PT ;  /* 0x000000030200780c */ /* 0x010fda0003f05270 */
[----:B------:R-:W-:Y:S05]  /*0880*/  @P0 BRA `(.L_x_11) ;  /* 0x0000000000300947 */ /* 0x000fea0003800000 */
[----:B--23--:R-:W2:Y:S01]  /*0890*/  S2UR UR4, SR_CgaCtaId ;  /* 0x00000000000479c3 */ /* 0x00cea20000008800 */
[----:B------:R-:W-:Y:S01]  /*08a0*/  UMOV UR6, 0x400 ;  /* 0x0000040000067882 */ /* 0x000fe20000000000 */
[----:B------:R-:W-:Y:S01]  /*08b0*/  UMOV UR5, 0x20 ;  /* 0x0000002000057882 */ /* 0x000fe20000000000 */
[----:B------:R-:W-:Y:S01]  /*08c0*/  ELECT P0, URZ, PT ;  /* 0x0000000000ff782f */ /* 0x000fe20003800000 */
[----:B--2---:R-:W-:Y:S02]  /*08d0*/  ULEA UR6, UR4, UR6, 0x18 ;  /* 0x0000000604067291 */ /* 0x004fe4000f8ec0ff */
[----:B------:R-:W-:-:S04]  /*08e0*/  UIADD3 UR4, UPT, UPT, -UR5, 0x100000, URZ ;  /* 0x0010000005047890 */ /* 0x000fc8000fffe1ff */
[----:B------:R-:W-:Y:S02]  /*08f0*/  USHF.L.U32 UR5, UR4, 0xb, URZ ;  /* 0x0000000b04057899 */ /* 0x000fe400080006ff */
[----:B------:R-:W-:Y:S01]  /*0900*/  USHF.L.U32 UR4, UR4, 0x1, URZ ;  /* 0x0000000104047899 */ /* 0x000fe200080006ff */
[----:B------:R-:W2:Y:S11]  /*0910*/  FENCE.VIEW.ASYNC.S ;  /* 0x00000000000073c6 */ /* 0x000eb60000000000 */
[----:B--2---:R4:W2:Y:S01]  /*0920*/  SYNCS.EXCH.64 URZ, [UR6+0x90], UR4 ;  /* 0x0000900406ff75b2 */ /* 0x0048a20008000100 */
[----:B------:R4:W3:Y:S02]  /*0930*/  SYNCS.EXCH.64 URZ, [UR6+0x98], UR4 ;  /* 0x0000980406ff75b2 */ /* 0x0008e40008000100 */
[----:B----4-:R-:W-:Y:S01]  /*0940*/  NOP ;  /* 0x0000000000007918 */ /* 0x010fe20000000000 */
.L_x_11:
[----:B------:R-:W4:Y:S01]  /*0950*/  SHFL.IDX PT, R2, R75, RZ, 0x1f ;  /* 0x00001fff4b027589 */ /* 0x000f2200000e0000 */
[----:B------:R-:W-:Y:S01]  /*0960*/  NOP ;  /* 0x0000000000007918 */ /* 0x000fe20000000000 */
[----:B----4-:R-:W-:-:S13]  /*0970*/  ISETP.NE.AND P0, PT, R2, 0x4, PT ;  /* 0x000000040200780c */ /* 0x010fda0003f05270 */
[----:B------:R-:W-:Y:S05]  /*0980*/  @P0 BRA `(.L_x_12) ;  /* 0x00000000004c0947 */ /* 0x000fea0003800000 */
[----:B--23--:R-:W2:Y:S01]  /*0990*/  S2UR UR6, SR_CgaCtaId ;  /* 0x00000000000679c3 */ /* 0x00cea20000008800 */
[----:B------:R-:W-:Y:S01]  /*09a0*/  UMOV UR4, 0x1e0 ;  /* 0x000001e000047882 */ /* 0x000fe20000000000 */
[----:B------:R-:W-:Y:S01]  /*09b0*/  UMOV UR5, 0x400 ;  /* 0x0000040000057882 */ /* 0x000fe20000000000 */
[----:B------:R-:W-:Y:S01]  /*09c0*/  USEL UR4, UR4, 0x1a0, UP3 ;  /* 0x000001a004047887 */ /* 0x000fe20009800000 */
[----:B------:R-:W-:Y:S01]  /*09d0*/  UMOV UR8, 0x1 ;  /* 0x0000000100087882 */ /* 0x000fe20000000000 */
[----:B------:R-:W-:Y:S01]  /*09e0*/  ELECT P0, URZ, PT ;  /* 0x0000000000ff782f */ /* 0x000fe20003800000 */
[----:B------:R-:W-:-:S04]  /*09f0*/  UIADD3 UR8, UPT, UPT, -UR8, 0x100000, URZ ;  /* 0x0010000008087890 */ /* 0x000fc8000fffe1ff */
[----:B------:R-:W-:Y:S02]  /*0a00*/  USHF.L.U32 UR9, UR8, 0xb, URZ ;  /* 0x0000000b08097899 */ /* 0x000fe400080006ff */
[----:B------:R-:W-:Y:S02]  /*0a10*/  USHF.L.U32 UR8, UR8, 0x1, URZ ;  /* 0x0000000108087899 */ /* 0x000fe400080006ff */
[----:B--2---:R-:W-:Y:S02]  /*0a20*/  ULEA UR6, UR6, UR5, 0x18 ;  /* 0x0000000506067291 */ /* 0x004fe4000f8ec0ff */
[----:B------:R-:W-:-:S04]  /*0a30*/  UIADD3 UR4, UPT, UPT, -UR4, 0x100000, URZ ;  /* 0x0010000004047890 */ /* 0x000fc8000fffe1ff */
[----:B------:R-:W-:Y:S02]  /*0a40*/  USHF.L.U32 UR5, UR4, 0xb, URZ ;  /* 0x0000000b04057899 */ /* 0x000fe400080006ff */
[----:B------:R-:W-:Y:S01]  /*0a50*/  USHF.L.U32 UR4, UR4, 0x1, URZ ;  /* 0x0000000104047899 */ /* 0x000fe200080006ff */
[----:B------:R-:W2:Y:S03]  /*0a60*/  FENCE.VIEW.ASYNC.S ;  /* 0x00000000000073c6 */ /* 0x000ea60000000000 */
[----:B--2---:R4:W2:Y:S08]  /*0a70*/  SYNCS.EXCH.64 URZ, [UR6+0xa0], UR8 ;  /* 0x0000a00806ff75b2 */ /* 0x0048b00008000100 */
[----:B------:R4:W3:Y:S01]  /*0a80*/  SYNCS.EXCH.64 URZ, [UR6+0xb0], UR4 ;  /* 0x0000b00406ff75b2 */ /* 0x0008e20008000100 */
[----:B------:R4:W1:Y:S01]  /*0a90*/  SYNCS.EXCH.64 URZ, [UR6+0xa8], UR8 ;  /* 0x0000a80806ff75b2 */ /* 0x0008620008000100 */
[----:B------:R4:W1:Y:S02]  /*0aa0*/  SYNCS.EXCH.64 URZ, [UR6+0xb8], UR4 ;  /* 0x0000b80406ff75b2 */ /* 0x0008640008000100 */
[----:B----4-:R-:W-:Y:S01]  /*0ab0*/  NOP ;  /* 0x0000000000007918 */ /* 0x010fe20000000000 */
.L_x_12:
[----:B------:R-:W4:Y:S01]  /*0ac0*/  SHFL.IDX PT, R2, R75, RZ, 0x1f ;  /* 0x00001fff4b027589 */ /* 0x000f2200000e0000 */
[----:B------:R-:W-:Y:S01]  /*0ad0*/  NOP ;  /* 0x0000000000007918 */ /* 0x000fe20000000000 */
[----:B----4-:R-:W-:-:S13]  /*0ae0*/  ISETP.NE.AND P0, PT, R2, 0x5, PT ;  /* 0x000000050200780c */ /* 0x010fda0003f05270 */
[----:B------:R-:W-:Y:S05]  /*0af0*/  @P0 BRA `(.L_x_13) ;  /* 0x0000000000580947 */ /* 0x000fea0003800000 */
[----:B--23--:R-:W2:Y:S01]  /*0b00*/  S2UR UR4, SR_CgaCtaId ;  /* 0x00000000000479c3 */ /* 0x00cea20000008800 */
        /* <DEDUP_REMOVED lines=12> */
[----:B--2---:R4:W2:Y:S01]  /*0bd0*/  SYNCS.EXCH.64 URZ, [UR4+0xc0], UR8 ;  /* 0x0000c00804ff75b2 */ /* 0x0048a20008000100 */
[----:B------:R4:W3:Y:S01]  /*0be0*/  SYNCS.EXCH.64 URZ, [UR4+0xe0], UR6 ;  /* 0x0000e00604ff75b2 */ /* 0x0008e20008000100 */
[----:B------:R4:W1:Y:S01]  /*0bf0*/  SYNCS.EXCH.64 URZ, [UR4+0xc8], UR8 ;  /* 0x0000c80804ff75b2 */ /* 0x0008620008000100 */
[----:B------:R4:W1:Y:S01]  /*0c00*/  SYNCS.EXCH.64 URZ, [UR4+0xe8], UR6 ;  /* 0x0000e80604ff75b2 */ /* 0x0008620008000100 */
[----:B------:R4:W1:Y:S01]  /*0c10*/  SYNCS.EXCH.64 URZ, [UR4+0xd0], UR8 ;  /* 0x0000d00804ff75b2 */ /* 0x0008620008000100 */
[----:B------:R4:W1:Y:S01]  /*0c20*/  SYNCS.EXCH.64 URZ, [UR4+0xf0], UR6 ;  /* 0x0000f00604ff75b2 */ /* 0x0008620008000100 */
[----:B------:R4:W1:Y:S01]  /*0c30*/  SYNCS.EXCH.64 URZ, [UR4+0xd8], UR8 ;  /* 0x0000d80804ff75b2 */ /* 0x0008620008000100 */
[----:B------:R4:W1:Y:S02]  /*0c40*/  SYNCS.EXCH.64 URZ, [UR4+0xf8], UR6 ;  /* 0x0000f80604ff75b2 */ /* 0x0008640008000100 */
[----:B----4-:R-:W-:Y:S01]  /*0c50*/  NOP ;  /* 0x0000000000007918 */ /* 0x010fe20000000000 */
.L_x_13:
[----:B------:R-:W4:Y:S01]  /*0c60*/  SHFL.IDX PT, R2, R75, RZ, 0x1f ;  /* 0x00001fff4b027589 */ /* 0x000f2200000e0000 */
[----:B------:R-:W1:Y:S01]  /*0c70*/  S2UR UR45, SR_CgaCtaId ;  /* 0x00000000002d79c3 */ /* 0x000e620000008800 */
[----:B------:R-:W-:Y:S01]  /*0c80*/  NOP ;  /* 0x0000000000007918 */ /* 0x000fe20000000000 */
[----:B----4-:R-:W-:-:S13]  /*0c90*/  ISETP.NE.AND P0, PT, R2, 0x3, PT ;  /* 0x000000030200780c */ /* 0x010fda0003f05270 */
[----:B-1----:R-:W-:Y:S05]  /*0ca0*/  @P0 BRA `(.L_x_14) ;  /* 0x0000000000340947 */ /* 0x002fea0003800000 */
[----:B--23--:R-:W-:Y:S01]  /*0cb0*/  UMOV UR4, 0x400 ;  /* 0x0000040000047882 */ /* 0x00cfe20000000000 */
[----:B------:R-:W-:Y:S01]  /*0cc0*/  UMOV UR6, 0x20 ;  /* 0x0000002000067882 */ /* 0x000fe20000000000 */
[----:B------:R-:W-:Y:S02]  /*0cd0*/  ULEA UR4, UR45, UR4, 0x18 ;  /* 0x000000042d047291 */ /* 0x000fe4000f8ec0ff */
[----:B------:R-:W-:-:S04]  /*0ce0*/  UIADD3 UR6, UPT, UPT, -UR6, 0x100000, URZ ;  /* 0x0010000006067890 */ /* 0x000fc8000fffe1ff */
[----:B------:R-:W-:Y:S02]  /*0cf0*/  USHF.L.U32 UR7, UR6, 0xb, URZ ;  /* 0x0000000b06077899 */ /* 0x000fe400080006ff */
[----:B------:R-:W-:Y:S01]  /*0d00*/  USHF.L.U32 UR6, UR6, 0x1, URZ ;  /* 0x0000000106067899 */ /* 0x000fe200080006ff */
[----:B------:R-:W-:Y:S01]  /*0d10*/  ELECT P0, URZ, PT ;  /* 0x0000000000ff782f */ /* 0x000fe20003800000 */
[----:B------:R-:W1:Y:S10]  /*0d20*/  FENCE.VIEW.ASYNC.S ;  /* 0x00000000000073c6 */ /* 0x000e740000000000 */
[----:B-1----:R1:W4:Y:S01]  /*0d30*/  SYNCS.EXCH.64 URZ, [UR4+0x100], UR6 ;  /* 0x0001000604ff75b2 */ /* 0x0023220008000100 */
[----:B------:R1:W2:Y:S01]  /*0d40*/  SYNCS.EXCH.64 URZ, [UR4+0x110], UR6 ;  /* 0x0001100604ff75b2 */ /* 0x0002a20008000100 */
[----:B------:R1:W3:Y:S01]  /*0d50*/  SYNCS.EXCH.64 URZ, [UR4+0x108], UR6 ;  /* 0x0001080604ff75b2 */ /* 0x0002e20008000100 */
[----:B------:R1:W1:Y:S01]  /*0d60*/  SYNCS.EXCH.64 URZ, [UR4+0x118], UR6 ;  /* 0x0001180604ff75b2 */ /* 0x0002620008000100 */
[----:B------:R-:W-:Y:S01]  /*0d70*/  NOP ;  /* 0x0000000000007918 */ /* 0x000fe20000000000 */
.L_x_14:
[----:B-123--:R-:W1:Y:S01]  /*0d80*/  LDCU UR4, c[0x0][0x36c] ;  /* 0x00006d80ff0477ac */ /* 0x00ee620008000800 */
[----:B------:R-:W-:Y:S01]  /*0d90*/  ISETP.NE.OR P3, PT, R0, 0x2, !P3 ;  /* 0x000000020000780c */ /* 0x000fe20005f65670 */
[----:B------:R-:W-:Y:S01]  /*0da0*/  NOP ;  /* 0x0000000000007918 */ /* 0x000fe20000000000 */
[----:B------:R-:W-:Y:S01]  /*0db0*/  LOP3.LUT R0, R85, 0x1f, RZ, 0xc0, !PT ;  /* 0x0000001f55007812 */ /* 0x000fe200078ec0ff */
[----:B------:R-:W-:Y:S02]  /*0dc0*/  UISETP.NE.AND UP4, UPT, UR18, URZ, UPT ;  /* 0x000000ff1200728c */ /* 0x000fe4000bf85270 */
[----:B-1----:R-:W-:-:S09]  /*0dd0*/  UISETP.EQ.U32.AND UP5, UPT, UR4, 0x1, UPT ;  /* 0x000000010400788c */ /* 0x002fd2000bfa2070 */
[----:B------:R-:W-:Y:S05]  /*0de0*/  BRA.U !UP5, `(.L_x_15) ;  /* 0x000000010d087547 */ /* 0x000fea000b800000 */
[----:B----4-:R-:W-:Y:S01]  /*0df0*/  UCGABAR_ARV ;  /* 0x00000000000079c7 */ /* 0x010fe20008000000 */
[----:B------:R-:W-:Y:S05]  /*0e00*/  BRA `(.L_x_16) ;  /* 0x0000000000047947 */ /* 0x000fea0003800000 */
.L_x_15:
[----:B----4-:R-:W-:Y:S01]  /*0e10*/  NOP ;  /* 0x0000000000007918 */ /* 0x010fe20000000000 */
.L_x_16:
[----:B------:R-:W1:Y:S01]  /*0e20*/  S2UR UR30, SR_CTAID.X ;  /* 0x00000000001e79c3 */ /* 0x000e620000002500 */
[----:B------:R-:W-:-:S05]  /*0e30*/  CS2R.32 R77, SR_CgaSize ;  /* 0x00000000004d7805 */ /* 0x000fca0000008a00 */
[----:B------:R-:W-:-:S05]  /*0e40*/  IMAD R77, R77, -0xa0, RZ ;  /* 0xffffff604d4d7824 */ /* 0x000fca00078e02ff */
[----:B------:R-:W-:-:S14]  /*0e50*/  R2UR UR5, R77 ;  /* 0x000000004d0572ca */ /* 0x000fdc00000e0000 */
[----:B------:R-:W2:Y:S01]  /*0e60*/  LDCU UR5, c[0x0][UR5+0x2b0] ;  /* 0x00005600050577ac */ /* 0x000ea20008000800 */
[----:B------:R-:W-:-:S05]  /*0e70*/  CS2R.32 R77, SR_CgaSize ;  /* 0x00000000004d7805 */ /* 0x000fca0000008a00 */
[----:B------:R-:W-:-:S05]  /*0e80*/  IMAD R77, R77, -0xa0, RZ ;  /* 0xffffff604d4d7824 */ /* 0x000fca00078e02ff */
[----:B------:R-:W-:-:S14]  /*0e90*/  R2UR UR4, R77 ;  /* 0x000000004d0472ca */ /* 0x000fdc00000e0000 */
[----:B------:R-:W3:Y:S01]  /*0ea0*/  LDCU UR4, c[0x0][UR4+0x2b4] ;  /* 0x00005680040477ac */ /* 0x000ee20008000800 */
[----:B------:R-:W4:Y:S01]  /*0eb0*/  S2UR UR31, SR_CTAID.Y ;  /* 0x00000000001f79c3 */ /* 0x000f220000002600 */
[----:B------:R-:W-:-:S05]  /*0ec0*/  CS2R.32 R77, SR_CgaSize ;  /* 0x00000000004d7805 */ /* 0x000fca0000008a00 */
[----:B------:R-:W-:-:S05]  /*0ed0*/  IMAD R77, R77, -0xa0, RZ ;  /* 0xffffff604d4d7824 */ /* 0x000fca00078e02ff */
[----:B------:R-:W-:-:S14]  /*0ee0*/  R2UR UR6, R77 ;  /* 0x000000004d0672ca */ /* 0x000fdc00000e0000 */
[----:B------:R-:W3:Y:S01]  /*0ef0*/  LDCU UR6, c[0x0][UR6+0x2a0] ;  /* 0x00005400060677ac */ /* 0x000ee20008000800 */
[----:B------:R-:W-:-:S05]  /*0f00*/  CS2R.32 R77, SR_CgaSize ;  /* 0x00000000004d7805 */ /* 0x000fca0000008a00 */
[----:B------:R-:W-:-:S05]  /*0f10*/  IMAD R77, R77, -0xa0, RZ ;  /* 0xffffff604d4d7824 */ /* 0x000fca00078e02ff */
[----:B------:R-:W-:-:S14]  /*0f20*/  R2UR UR7, R77 ;  /* 0x000000004d0772ca */ /* 0x000fdc00000e0000 */
[----:B------:R-:W3:Y:S01]  /*0f30*/  LDCU UR7, c[0x0][UR7+0x2a4] ;  /* 0x00005480070777ac */ /* 0x000ee20008000800 */
[----:B------:R-:W-:Y:S01]  /*0f40*/  USHF.L.U32 UR24, UR45, 0xe, URZ ;  /* 0x0000000e2d187899 */ /* 0x000fe200080006ff */
[----:B------:R-:W3:Y:S01]  /*0f50*/  LDCU UR19, c[0x0][0xb24] ;  /* 0x00016480ff1377ac */ /* 0x000ee20008000800 */
[----:B------:R-:W3:Y:S01]  /*0f60*/  LDCU UR42, c[0x0][0xb24] ;  /* 0x00016480ff2a77ac */ /* 0x000ee20008000800 */
[----:B-1----:R-:W-:Y:S01]  /*0f70*/  I2FP.F32.U32 R3, UR30 ;  /* 0x0000001e00037c45 */ /* 0x002fe20008201000 */
[----:B------:R-:W1:Y:S04]  /*0f80*/  LDCU UR22, c[0x0][0xb30] ;  /* 0x00016600ff1677ac */ /* 0x000e680008000800 */
[----:B--2---:R-:W-:Y:S01]  /*0f90*/  FMUL R3, R3, UR5 ;  /* 0x0000000503037c20 */ /* 0x004fe20008400000 */
[----:B------:R-:W-:Y:S01]  /*0fa0*/  ULOP3.LUT UR24, UR24, 0x4000, URZ, 0xc0, !UPT ;  /* 0x0000400018187892 */ /* 0x000fe2000f8ec0ff */
[----:B----4-:R-:W-:-:S04]  /*0fb0*/  I2FP.F32.U32 R2, UR31 ;  /* 0x0000001f00027c45 */ /* 0x010fc80008201000 */
[----:B------:R-:W2:Y:S01]  /*0fc0*/  F2I.U32.TRUNC.NTZ R3, R3 ;  /* 0x0000000300037305 */ /* 0x000ea2000020f000 */
[----:B---3--:R-:W-:-:S07]  /*0fd0*/  FMUL R2, R2, UR4 ;  /* 0x0000000402027c20 */ /* 0x008fce0008400000 */
[----:B------:R-:W3:Y:S01]  /*0fe0*/  F2I.U32.TRUNC.NTZ R2, R2 ;  /* 0x0000000200027305 */ /* 0x000ee2000020f000 */
[----:B--2---:R-:W-:Y:S02]  /*0ff0*/  R2UR UR5, R3 ;  /* 0x00000000030572ca */ /* 0x004fe400000e0000 */
[----:B---3--:R-:W-:Y:S02]  /*1000*/  R2UR UR4, R2 ;  /* 0x00000000020472ca */ /* 0x008fe400000e0000 */
[----:B------:R-:W-:-:S09]  /*1010*/  PRMT R2, RZ, 0x7610, R2 ;  /* 0x00007610ff027816 */ /* 0x000fd20000000002 */
[----:B------:R-:W-:-:S04]  /*1020*/  UIADD3 UR5, UPT, UPT, -UR5, URZ, URZ ;  /* 0x000000ff05057290 */ /* 0x000fc8000fffe1ff */
[----:B------:R-:W-:Y:S02]  /*1030*/  UIMAD UR5, UR6, UR5, UR30 ;  /* 0x00000005060572a4 */ /* 0x000fe4000f8e021e */
[----:B------:R-:W-:-:S04]  /*1040*/  UIADD3 UR4, UPT, UPT, -UR4, URZ, URZ ;  /* 0x000000ff04047290 */ /* 0x000fc8000fffe1ff */
[----:B------:R-:W-:Y:S01]  /*1050*/  IMAD.U32 R77, RZ, RZ, UR5 ;  /* 0x00000005ff4d7e24 */ /* 0x000fe2000f8e00ff */
[----:B------:R-:W-:-:S06]  /*1060*/  UIMAD UR4, UR7, UR4, UR31 ;  /* 0x00000004070472a4 */ /* 0x000fcc000f8e021f */
[----:B------:R-:W-:Y:S01]  /*1070*/  IMAD.U32 R76, RZ, RZ, UR4 ;  /* 0x00000004ff4c7e24 */ /* 0x000fe2000f8e00ff */
[----:B-1----:R-:W-:Y:S06]  /*1080*/  BRA.U UP4, `(.L_x_17) ;  /* 0x00000001042c7547 */ /* 0x002fec000b800000 */
[----:B------:R-:W-:Y:S02]  /*1090*/  R2UR UR4, R76 ;  /* 0x000000004c0472ca */ /* 0x000fe400000e0000 */
[----:B------:R-:W-:-:S11]  /*10a0*/  R2UR UR6, R77 ;  /* 0x000000004d0672ca */ /* 0x000fd600000e0000 */
[----:B------:R-:W-:-:S04]  /*10b0*/  UISETP.NE.AND UP0, UPT, UR4, URZ, UPT ;  /* 0x000000ff0400728c */ /* 0x000fc8000bf05270 */
[----:B------:R-:W-:-:S04]  /*10c0*/  UISETP.EQ.OR UP0, UPT, UR6, URZ, !UP0 ;  /* 0x000000ff0600728c */ /* 0x000fc8000c702670 */
[----:B------:R-:W-:Y:S02]  /*10d0*/  USEL UR5, URZ, 0x1, !UP0 ;  /* 0x00000001ff057887 */ /* 0x000fe4000c000000 */
[----:B------:R-:W-:-:S04]  /*10e0*/  UISETP.NE.AND UP0, UPT, UR4, URZ, UPT ;  /* 0x000000ff0400728c */ /* 0x000fc8000bf05270 */
[----:B------:R-:W-:Y:S02]  /*10f0*/  USEL UR4, URZ, 0x2, UP0 ;  /* 0x00000002ff047887 */ /* 0x000fe40008000000 */
[----:B------:R-:W-:-:S04]  /*1100*/  UISETP.NE.AND UP0, UPT, UR6, 0x1, UPT ;  /* 0x000000010600788c */ /* 0x000fc8000bf05270 */
[----:B------:R-:W-:-:S04]  /*1110*/  USEL UR4, UR4, 0x2, UP0 ;  /* 0x0000000204047887 */ /* 0x000fc80008000000 */
[----:B------:R-:W-:-:S06]  /*1120*/  UIADD3 UR4, UPT, UPT, UR5, UR4, URZ ;  /* 0x0000000405047290 */ /* 0x000fcc000fffe0ff */
[----:B------:R-:W-:-:S07]  /*1130*/  IMAD.U32 R2, RZ, RZ, UR4 ;  /* 0x00000004ff027e24 */ /* 0x000fce000f8e00ff */
.L_x_17:
[----:B------:R-:W1:Y:S01]  /*1140*/  S2UR UR36, SR_CTAID.Z ;  /* 0x00000000002479c3 */ /* 0x000e620000002700 */
[----:B------:R-:W-:-:S09]  /*1150*/  UISETP.GE.AND UP0, UPT, UR19, 0x1, UPT ;  /* 0x000000011300788c */ /* 0x000fd2000bf06270 */
[----:B------:R-:W-:Y:S05]  /*1160*/  BRA.U !UP0, `(.L_x_18) ;  /* 0x0000000108d07547 */ /* 0x000fea000b800000 */
[----:B------:R-:W2:Y:S01]  /*1170*/  LDCU UR20, c[0x0][0xb0c] ;  /* 0x00016180ff1477ac */ /* 0x000ea20008000800 */
[----:B------:R-:W3:Y:S01]  /*1180*/  LDCU.128 UR12, c[0x0][0xb10] ;  /* 0x00016200ff0c77ac */ /* 0x000ee20008000c00 */
[----:B------:R-:W4:Y:S01]  /*1190*/  LDCU UR6, c[0x0][0x370] ;  /* 0x00006e00ff0677ac */ /* 0x000f220008000800 */
[----:B------:R-:W1:Y:S01]  /*11a0*/  LDCU UR7, c[0x0][0x374] ;  /* 0x00006e80ff0777ac */ /* 0x000e620008000800 */
[----:B------:R-:W1:Y:S01]  /*11b0*/  LDCU UR21, c[0x0][0xb20] ;  /* 0x00016400ff1577ac */ /* 0x000e620008000800 */
[----:B--2---:R-:W-:Y:S02]  /*11c0*/  UISETP.NE.AND UP0, UPT, UR20, 0x1, UPT ;  /* 0x000000011400788c */ /* 0x004fe4000bf05270 */
[----:B---3--:R-:W-:Y:S01]  /*11d0*/  UIMAD.WIDE.U32 UR4, UR30, UR12, URZ ;  /* 0x0000000c1e0472a5 */ /* 0x008fe2000f8e00ff */
[----:B------:R-:W2:Y:S01]  /*11e0*/  LDCU.64 UR8, c[0x0][0xb28] ;  /* 0x00016500ff0877ac */ /* 0x000ea20008000a00 */
[----:B----4-:R-:W-:Y:S02]  /*11f0*/  UIMAD.WIDE.U32 UR10, UR6, UR12, URZ ;  /* 0x0000000c060a72a5 */ /* 0x010fe4000f8e00ff */
[----:B------:R-:W-:-:S02]  /*1200*/  USHF.R.U32.HI UR5, URZ, UR13, UR5 ;  /* 0x0000000dff057299 */ /* 0x000fc40008011605 */
[----:B------:R-:W-:Y:S02]  /*1210*/  UISETP.NE.AND UP2, UPT, UR19, 0x1, UPT ;  /* 0x000000011300788c */ /* 0x000fe4000bf45270 */
[----:B------:R-:W-:Y:S01]  /*1220*/  USEL UR5, UR30, UR5, !UP0 ;  /* 0x000000051e057287 */ /* 0x000fe2000c000000 */
[----:B------:R-:W-:Y:S01]  /*1230*/  UMOV UR10, UR11 ;  /* 0x0000000b000a7c82 */ /* 0x000fe20008000000 */
[----:B------:R-:W-:Y:S02]  /*1240*/  UIMAD.WIDE.U32 UR16, UR31, UR15, URZ ;  /* 0x0000000f1f1072a5 */ /* 0x000fe4000f8e00ff */
[----:B------:R-:W-:Y:S02]  /*1250*/  @UP0 USHF.R.U32.HI UR6, URZ, UR13, UR10 ;  /* 0x0000000dff060299 */ /* 0x000fe4000801160a */
[----:B------:R-:W-:Y:S02]  /*1260*/  UISETP.NE.AND UP0, UPT, UR14, 0x1, UPT ;  /* 0x000000010e00788c */ /* 0x000fe4000bf05270 */
[----:B-1----:R-:W-:-:S02]  /*1270*/  UIMAD.WIDE.U32 UR10, UR7, UR15, URZ ;  /* 0x0000000f070a72a5 */ /* 0x002fc4000f8e00ff */
[----:B--2---:R-:W-:Y:S01]  /*1280*/  UIMAD.WIDE.U32 UR12, UR6, UR8, URZ ;  /* 0x00000008060c72a5 */ /* 0x004fe2000f8e00ff */
[----:B------:R-:W-:Y:S02]  /*1290*/  UMOV UR4, UR17 ;  /* 0x0000001100047c82 */ /* 0x000fe40008000000 */
[----:B------:R-:W-:Y:S02]  /*12a0*/  USHF.R.U32.HI UR4, URZ, UR21, UR4 ;  /* 0x00000015ff047299 */ /* 0x000fe40008011604 */
[----:B------:R-:W-:Y:S02]  /*12b0*/  UMOV UR10, UR11 ;  /* 0x0000000b000a7c82 */ /* 0x000fe40008000000 */
[----:B------:R-:W-:Y:S01]  /*12c0*/  UMOV UR12, UR13 ;  /* 0x0000000d000c7c82 */ /* 0x000fe20008000000 */
[----:B------:R-:W-:Y:S02]  /*12d0*/  @UP0 USHF.R.U32.HI UR7, URZ, UR21, UR10 ;  /* 0x00000015ff070299 */ /* 0x000fe4000801160a */
[----:B------:R-:W-:-:S02]  /*12e0*/  USEL UR4, UR31, UR4, !UP0 ;  /* 0x000000041f047287 */ /* 0x000fc4000c000000 */
[----:B------:R-:W-:Y:S02]  /*12f0*/  UIMAD.WIDE.U32 UR10, UR7, UR8, URZ ;  /* 0x00000008070a72a5 */ /* 0x000fe4000f8e00ff */
[----:B------:R-:W-:Y:S02]  /*1300*/  @UP2 USHF.R.U32.HI UR6, URZ, UR9, UR12 ;  /* 0x00000009ff062299 */ /* 0x000fe4000801160c */
[----:B------:R-:W-:-:S03]  /*1310*/  UIMAD.WIDE.U32 UR12, UR4, UR8, URZ ;  /* 0x00000008040c72a5 */ /* 0x000fc6000f8e00ff */
[----:B------:R-:W-:Y:S02]  /*1320*/  UMOV UR10, UR11 ;  /* 0x0000000b000a7c82 */ /* 0x000fe40008000000 */
[----:B------:R-:W-:Y:S02]  /*1330*/  @UP2 USHF.R.U32.HI UR7, URZ, UR9, UR10 ;  /* 0x00000009ff072299 */ /* 0x000fe4000801160a */
[----:B------:R-:W-:Y:S02]  /*1340*/  UIMAD UR10, UR6, UR19, URZ ;  /* 0x00000013060a72a4 */ /* 0x000fe4000f8e02ff */
[----:B------:R-:W-:-:S04]  /*1350*/  UIMAD UR7, UR7, UR19, URZ ;  /* 0x00000013070772a4 */ /* 0x000fc8000f8e02ff */
[----:B------:R-:W-:-:S03]  /*1360*/  UISETP.GE.AND UP0, UPT, UR4, UR7, UPT ;  /* 0x000000070400728c */ /* 0x000fc6000bf06270 */
[----:B------:R-:W-:Y:S01]  /*1370*/  UMOV UR7, UR13 ;  /* 0x0000000d00077c82 */ /* 0x000fe20008000000 */
[----:B------:R-:W-:Y:S02]  /*1380*/  UISETP.GE.OR UP0, UPT, UR5, UR10, UP0 ;  /* 0x0000000a0500728c */ /* 0x000fe40008706670 */
[----:B------:R-:W-:Y:S02]  /*1390*/  UIMAD.WIDE.U32 UR10, UR5, UR8, URZ ;  /* 0x00000008050a72a5 */ /* 0x000fe4000f8e00ff */
[----:B------:R-:W-:Y:S02]  /*13a0*/  USHF.R.U32.HI UR7, URZ, UR9, UR7 ;  /* 0x00000009ff077299 */ /* 0x000fe40008011607 */
[----:B------:R-:W-:Y:S02]  /*13b0*/  UIADD3 UR10, UPT, UPT, -UR4, URZ, URZ ;  /* 0x000000ff040a7290 */ /* 0x000fe4000fffe1ff */
[----:B------:R-:W-:Y:S02]  /*13c0*/  USEL UR7, UR4, UR7, !UP2 ;  /* 0x0000000704077287 */ /* 0x000fe4000d000000 */
[----:B------:R-:W-:Y:S01]  /*13d0*/  UIMAD UR10, UR14, UR10, UR31 ;  /* 0x0000000a0e0a72a4 */ /* 0x000fe2000f8e021f */
[----:B------:R-:W-:Y:S01]  /*13e0*/  @!UP0 UMOV UR8, UR11 ;  /* 0x0000000b00088c82 */ /* 0x000fe20008000000 */
[----:B------:R-:W-:-:S02]  /*13f0*/  UIADD3 UR11, UPT, UPT, -UR5, URZ, URZ ;  /* 0x000000ff050b7290 */ /* 0x000fc4000fffe1ff */
[----:B------:R-:W-:Y:S02]  /*1400*/  @!UP0 USHF.R.U32.HI UR8, URZ, UR9, UR8 ;  /* 0x00000009ff088299 */ /* 0x000fe40008011608 */
[----:B------:R-:W-:Y:S02]  /*1410*/  UIADD3 UR9, UPT, UPT, -UR7, URZ, URZ ;  /* 0x000000ff07097290 */ /* 0x000fe4000fffe1ff */
[----:B------:R-:W-:Y:S02]  /*1420*/  @!UP0 USEL UR8, UR5, UR8, !UP2 ;  /* 0x0000000805088287 */ /* 0x000fe4000d000000 */
[----:B------:R-:W-:Y:S02]  /*1430*/  UIMAD UR9, UR19, UR9, UR4 ;  /* 0x00000009130972a4 */ /* 0x000fe4000f8e0204 */
[----:B------:R-:W-:Y:S02]  /*1440*/  @!UP0 UIADD3 UR7, UPT, UPT, UR7, -UR8, URZ ;  /* 0x8000000807078290 */ /* 0x000fe4000fffe0ff */
[----:B------:R-:W-:-:S02]  /*1450*/  @!UP0 UIMAD UR6, UR9, UR6, UR8 ;  /* 0x00000006090682a4 */ /* 0x000fc4000f8e0208 */
[----:B------:R-:W-:Y:S02]  /*1460*/  @!UP0 UIMAD UR4, UR7, UR19, UR5 ;  /* 0x00000013070482a4 */ /* 0x000fe4000f8e0205 */
[----:B------:R-:W-:Y:S02]  /*1470*/  UIMAD UR30, UR20, UR11, UR30 ;  /* 0x0000000b141e72a4 */ /* 0x000fe4000f8e021e */
[----:B------:R-:W-:Y:S01]  /*1480*/  UIMAD UR31, UR4, UR14, UR10 ;  /* 0x0000000e041f72a4 */ /* 0x000fe2000f8e020a */
[----:B------:R-:W-:Y:S02]  /*1490*/  @!UP0 UMOV UR5, UR6 ;  /* 0x0000000600058c82 */ /* 0x000fe40008000000 */
[----:B------:R-:W-:-:S12]  /*14a0*/  UIMAD UR30, UR5, UR20, UR30 ;  /* 0x00000014051e72a4 */ /* 0x000fd8000f8e021e */
.L_x_18:
[----:B------:R-:W-:-:S09]  /*14b0*/  UISETP.NE.AND UP0, UPT, UR22, 0x1, UPT ;  /* 0x000000011600788c */ /* 0x000fd2000bf05270 */
[----:B------:R-:W-:Y:S05]  /*14c0*/  BRA.U UP0, `(.L_x_19) ;  /* 0x0000000100407547 */ /* 0x000fea000b800000 */
[----:B------:R-:W2:Y:S01]  /*14d0*/  LDCU.128 UR8, c[0x0][0xb10] ;  /* 0x00016200ff0877ac */ /* 0x000ea20008000c00 */
[----:B------:R-:W3:Y:S01]  /*14e0*/  LDCU UR12, c[0x0][0xb0c] ;  /* 0x00016180ff0c77ac */ /* 0x000ee20008000800 */
[----:B------:R-:W4:Y:S01]  /*14f0*/  LDCU UR13, c[0x0][0xb20] ;  /* 0x00016400ff0d77ac */ /* 0x000f220008000800 */
[----:B--2---:R-:W-:Y:S02]  /*1500*/  UIMAD.WIDE.U32 UR4, UR30, UR8, URZ ;  /* 0x000000081e0472a5 */ /* 0x004fe4000f8e00ff */
[----:B------:R-:W-:Y:S02]  /*1510*/  UIMAD.WIDE.U32 UR6, UR31, UR11, URZ ;  /* 0x0000000b1f0672a5 */ /* 0x000fe4000f8e00ff */
[----:B---3--:R-:W-:Y:S02]  /*1520*/  UISETP.NE.AND UP0, UPT, UR12, 0x1, UPT ;  /* 0x000000010c00788c */ /* 0x008fe4000bf05270 */
[----:B------:R-:W-:-:S03]  /*1530*/  USHF.R.U32.HI UR5, URZ, UR9, UR5 ;  /* 0x00000009ff057299 */ /* 0x000fc60008011605 */
[----:B------:R-:W-:Y:S01]  /*1540*/  UMOV UR4, UR7 ;  /* 0x0000000700047c82 */ /* 0x000fe20008000000 */
[----:B------:R-:W-:Y:S02]  /*1550*/  USEL UR5, UR30, UR5, !UP0 ;  /* 0x000000051e057287 */ /* 0x000fe4000c000000 */
[----:B------:R-:W-:Y:S02]  /*1560*/  UISETP.NE.AND UP0, UPT, UR10, 0x1, UPT ;  /* 0x000000010a00788c */ /* 0x000fe4000bf05270 */
[----:B----4-:R-:W-:-:S04]  /*1570*/  USHF.R.U32.HI UR4, URZ, UR13, UR4 ;  /* 0x0000000dff047299 */ /* 0x010fc80008011604 */
[----:B------:R-:W-:-:S04]  /*1580*/  USEL UR4, UR31, UR4, !UP0 ;  /* 0x000000041f047287 */ /* 0x000fc8000c000000 */
[----:B------:R-:W-:Y:S02]  /*1590*/  UIADD3 UR6, UPT, UPT, UR5, -UR4, URZ ;  /* 0x8000000405067290 */ /* 0x000fe4000fffe0ff */
[----:B------:R-:W-:Y:S02]  /*15a0*/  UIADD3 UR4, UPT, UPT, -UR5, UR4, URZ ;  /* 0x0000000405047290 */ /* 0x000fe4000fffe1ff */
[----:B------:R-:W-:Y:S02]  /*15b0*/  UIMAD UR31, UR6, UR10, UR31 ;  /* 0x0000000a061f72a4 */ /* 0x000fe4000f8e021f */
[----:B------:R-:W-:-:S12]  /*15c0*/  UIMAD UR30, UR4, UR12, UR30 ;  /* 0x0000000c041e72a4 */ /* 0x000fd8000f8e021e */
.L_x_19:
[----:B------:R-:W-:Y:S01]  /*15d0*/  UISETP.NE.AND UP0, UPT, UR18, 0x2, UPT ;  /* 0x000000021200788c */ /* 0x000fe2000bf05270 */
[----:B------:R-:W-:Y:S09]  /*15e0*/  BRA.U !UP5, `(.L_x_20) ;  /* 0x000000010d0c7547 */ /* 0x000ff2000b800000 */
[----:B------:R-:W-:Y:S01]  /*15f0*/  UCGABAR_WAIT ;  /* 0x0000000000007dc7 */ /* 0x000fe20008000000 */
[----:B------:R-:W-:Y:S01]  /*1600*/  CCTL.IVALL ;  /* 0x00000000ff00798f */ /* 0x000fe20002000000 */
[----:B------:R-:W-:Y:S05]  /*1610*/  BRA `(.L_x_21) ;  /* 0x0000000000047947 */ /* 0x000fea0003800000 */
.L_x_20:
[----:B------:R-:W-:Y:S06]  /*1620*/  BAR.SYNC.DEFER_BLOCKING 0x0 ;  /* 0x0000000000007b1d */ /* 0x000fec0000010000 */
.L_x_21:
[----:B------:R-:W-:Y:S05]  /*1630*/  BRA.U UP0, `(.L_x_22) ;  /* 0x0000001100ec7547 */ /* 0x000fea000b800000 */
[----:B------:R-:W2:Y:S01]  /*1640*/  LDCU UR6, c[0x0][0x38c] ;  /* 0x00007180ff0677ac */ /* 0x000ea20008000800 */
[----:B------:R-:W-:Y:S01]  /*1650*/  PLOP3.LUT P1, PT, PT, PT, UP3, 0x80, 0x8 ;  /* 0x000000000008781c */ /* 0x000fe20003f2f038 */
[----:B------:R-:W-:Y:S01]  /*1660*/  IMAD.MOV.U32 R12, RZ, RZ, 0x1 ;  /* 0x00000001ff0c7424 */ /* 0x000fe200078e00ff */
[----:B------:R-:W-:Y:S01]  /*1670*/  ISETP.EQ.OR P2, PT, R0, RZ, P3 ;  /* 0x000000ff0000720c */ /* 0x000fe20001f42670 */
[----:B------:R-:W-:Y:S01]  /*1680*/  UISETP.NE.AND UP1, UPT, UR18, URZ, UPT ;  /* 0x000000ff1200728c */ /* 0x000fe2000bf25270 */
[----:B------:R-:W-:Y:S01]  /*1690*/  PLOP3.LUT P1, PT, P1, PT, PT, 0x8, 0x80 ;  /* 0x000000000080781c */ /* 0x000fe20000f2e170 */
[----:B------:R-:W-:Y:S01]  /*16a0*/  USEL UR25, URZ, 0x1, UP6 ;  /* 0x00000001ff197887 */ /* 0x000fe2000b000000 */
[----:B------:R-:W-:Y:S01]  /*16b0*/  CS2R R10, SRZ ;  /* 0x00000000000a7805 */ /* 0x000fe2000001ff00 */
[----:B------:R-:W-:Y:S01]  /*16c0*/  IMAD.MOV.U32 R9, RZ, RZ, RZ ;  /* 0x000000ffff097224 */ /* 0x000fe200078e00ff */
[----:B------:R-:W3:Y:S01]  /*16d0*/  LDCU UR39, c[0x0][0x370] ;  /* 0x00006e00ff2777ac */ /* 0x000ee20008000800 */
[----:B------:R-:W-:Y:S01]  /*16e0*/  IMAD.MOV.U32 R8, RZ, RZ, 0x1 ;  /* 0x00000001ff087424 */ /* 0x000fe200078e00ff */
[----:B------:R-:W4:Y:S01]  /*16f0*/  LDCU.64 UR28, c[0x0][0x348] ;  /* 0x00006900ff1c77ac */ /* 0x000f220008000a00 */
[----:B------:R-:W-:-:S02]  /*1700*/  USHF.R.U32.HI UR44, URZ, 0x7, UR24 ;  /* 0x00000007ff2c7899 */ /* 0x000fc40008011618 */
[----:B--2---:R-:W-:Y:S02]  /*1710*/  UIADD3 UR5, UPT, UPT, UR6, 0x7f, URZ ;  /* 0x0000007f06057890 */ /* 0x004fe4000fffe0ff */
[----:B------:R-:W-:Y:S02]  /*1720*/  UIADD3 UR46, UPT, UPT, UR6, 0xfe, URZ ;  /* 0x000000fe062e7890 */ /* 0x000fe4000fffe0ff */
[----:B------:R-:W-:Y:S01]  /*1730*/  USHF.R.S32.HI UR4, URZ, 0x1f, UR5 ;  /* 0x0000001fff047899 */ /* 0x000fe20008011405 */
[----:B------:R-:W2:Y:S03]  /*1740*/  LDCU UR38, c[0x0][0x374] ;  /* 0x00006e80ff2677ac */ /* 0x000ea60008000800 */
[----:B------:R-:W-:Y:S02]  /*1750*/  ULEA.HI UR4, UR4, UR5, URZ, 0x7 ;  /* 0x0000000504047291 */ /* 0x000fe4000f8f38ff */
[----:B------:R-:W-:-:S02]  /*1760*/  USEL UR25, UR25, 0x2, UP1 ;  /* 0x0000000219197887 */ /* 0x000fc40008800000 */
[----:B------:R-:W-:Y:S02]  /*1770*/  USHF.R.S32.HI UR41, URZ, 0x7, UR4 ;  /* 0x00000007ff297899 */ /* 0x000fe40008011404 */
[----:B------:R-:W-:Y:S02]  /*1780*/  UIADD3 UR4, UPT, UPT, UR6, -0x1, URZ ;  /* 0xffffffff06047890 */ /* 0x000fe4000fffe0ff */
[----:B------:R-:W-:Y:S02]  /*1790*/  UISETP.LT.U32.AND UP0, UPT, UR41, 0x5, UPT ;  /* 0x000000052900788c */ /* 0x000fe4000bf01070 */
[----:B------:R-:W-:Y:S02]  /*17a0*/  UISETP.GE.U32.AND UP2, UPT, UR4, -0xff, UPT ;  /* 0xffffff010400788c */ /* 0x000fe4000bf46070 */
[----:B------:R-:W-:Y:S01]  /*17b0*/  USEL UR40, UR41, 0x5, UP0 ;  /* 0x0000000529287887 */ /* 0x000fe20008000000 */
[----:B------:R-:W-:-:S03]  /*17c0*/  UMOV UR5, URZ ;  /* 0x000000ff00057c82 */ /* 0x000fc60008000000 */
[----:B------:R-:W-:Y:S02]  /*17d0*/  UIADD3 UR21, UPT, UPT, UR40, -0x1, URZ ;  /* 0xffffffff28157890 */ /* 0x000fe4000fffe0ff */
[----:B------:R-:W-:-:S03]  /*17e0*/  UIADD3 UR43, UPT, UPT, UR41, -UR40, URZ ;  /* 0x80000028292b7290 */ /* 0x000fc6000fffe0ff */
[----:B------:R-:W-:-:S04]  /*17f0*/  @UP2 UIADD3 UR21, UPT, UPT, UR40, URZ, URZ ;  /* 0x000000ff28152290 */ /* 0x000fc8000fffe0ff */
[----:B--234-:R-:W-:-:S12]  /*1800*/  UIADD3 UR21, UPT, UPT, UR21, 0x1, URZ ;  /* 0x0000000115157890 */ /* 0x01cfd8000fffe0ff */
.L_x_42:
[----:B------:R-:W-:Y:S01]  /*1810*/  UISETP.NE.AND UP0, UPT, UR45, URZ, UPT ;  /* 0x000000ff2d00728c */ /* 0x000fe2000bf05270 */
[----:B------:R-:W2:Y:S08]  /*1820*/  S2UR UR45, SR_CgaCtaId ;  /* 0x00000000002d79c3 */ /* 0x000eb00000008800 */
[----:B------:R-:W-:Y:S05]  /*1830*/  BRA.U UP0, `(.L_x_23) ;  /* 0x0000000100347547 */ /* 0x000fea000b800000 */
[----:B------:R-:W3:Y:S01]  /*1840*/  S2R R0, SR_CgaCtaId ;  /* 0x0000000000007919 */ /* 0x000ee20000008800 */
[----:B------:R-:W-:-:S04]  /*1850*/  MOV R2, 0x400 ;  /* 0x0000040000027802 */ /* 0x000fc80000000f00 */
[----:B---3--:R-:W-:Y:S02]  /*1860*/  LEA R0, R0, R2, 0x18 ;  /* 0x0000000200007211 */ /* 0x008fe400078ec0ff */
[----:B------:R-:W-:-:S03]  /*1870*/  SHF.L.U32 R2, R8, 0x1f, RZ ;  /* 0x0000001f08027819 */ /* 0x000fc600000006ff */
[----:B------:R-:W-:-:S04]  /*1880*/  IMAD R0, R9, 0x8, R0 ;  /* 0x0000000809007824 */ /* 0x000fc800078e0200 */
[----:B------:R-:W3:Y:S02]  /*1890*/  SYNCS.PHASECHK.TRANS64.TRYWAIT P0, [R0+URZ+0x110], R2 ;  /* 0x00011002000075a7 */ /* 0x000ee400080011ff */
[----:B---3--:R-:W-:Y:S05]  /*18a0*/  @!P0 BRA `(.L_x_24) ;  /* 0x0000007c00f88947 */ /* 0x008fea0003800000 */
.L_x_133:
[----:B------:R-:W-:Y:S01]  /*18b0*/  VIADD R9, R9, 0x1 ;  /* 0x0000000109097836 */ /* 0x000fe20000000000 */
[----:B------:R3:W-:Y:S04]  /*18c0*/  SYNCS.ARRIVE.TRANS64.A1T0 RZ, [R0+URZ+0x100], RZ ;  /* 0x000100ff00ff79a7 */ /* 0x0007e800081000ff */
[----:B------:R-:W-:-:S04]  /*18d0*/  ISETP.NE.AND P0, PT, R9, 0x2, PT ;  /* 0x000000020900780c */ /* 0x000fc80003f05270 */
[----:B------:R-:W-:Y:S02]  /*18e0*/  SEL R9, R9, RZ, P0 ;  /* 0x000000ff09097207 */ /* 0x000fe40000000000 */
[----:B---3--:R-:W-:-:S04]  /*18f0*/  SEL R0, RZ, 0x1, P0 ;  /* 0x00000001ff007807 */ /* 0x008fc80000000000 */
[----:B------:R-:W-:-:S07]  /*1900*/  LOP3.LUT R8, R8, R0, RZ, 0x3c, !PT ;  /* 0x0000000008087212 */ /* 0x000fce00078e3cff */
.L_x_23:
[----:B------:R-:W-:Y:S01]  /*1910*/  UMOV UR6, 0x400 ;  /* 0x0000040000067882 */ /* 0x000fe20000000000 */
[----:B------:R-:W-:Y:S01]  /*1920*/  SHF.L.U32 R0, R12, 0x1f, RZ ;  /* 0x0000001f0c007819 */ /* 0x000fe200000006ff */
[----:B--2---:R-:W-:Y:S02]  /*1930*/  ULEA UR6, UR45, UR6, 0x18 ;  /* 0x000000062d067291 */ /* 0x004fe4000f8ec0ff */
[----:B------:R-:W-:Y:S02]  /*1940*/  UISETP.GE.U32.AND UP0, UPT, UR46, 0xff, UPT ;  /* 0x000000ff2e00788c */ /* 0x000fe4000bf06070 */
[----:B------:R-:W-:Y:S02]  /*1950*/  ULEA UR4, UR5, UR6, 0x3 ;  /* 0x0000000605047291 */ /* 0x000fe4000f8e18ff */
[----:B------:R-:W-:Y:S02]  /*1960*/  USHF.L.U32 UR35, UR30, 0x6, URZ ;  /* 0x000000061e237899 */ /* 0x000fe400080006ff */
[----:B------:R-:W-:Y:S01]  /*1970*/  ULEA UR11, UR31, UR44, 0x8 ;  /* 0x0000002c1f0b7291 */ /* 0x000fe2000f8e40ff */
[----:B------:R-:W-:-:S04]  /*1980*/  UMOV UR13, URZ ;  /* 0x000000ff000d7c82 */ /* 0x000fc80008000000 */
[----:B------:R2:W3:Y:S01]  /*1990*/  SYNCS.PHASECHK.TRANS64.TRYWAIT P0, [UR4+0x28], R0 ;  /* 0x00002800ff0075a7 */ /* 0x0004e20008001104 */
[----:B------:R-:W-:Y:S06]  /*19a0*/  BRA.U !UP0, `(.L_x_25) ;  /* 0x0000000108bc7547 */ /* 0x000fec000b800000 */
[----:B------:R-:W-:Y:S01]  /*19b0*/  UMOV UR7, URZ ;  /* 0x000000ff00077c82 */ /* 0x000fe20008000000 */
[----:B------:R-:W-:-:S05]  /*19c0*/  UMOV UR4, UR5 ;  /* 0x0000000500047c82 */ /* 0x000fca0008000000 */
.L_x_31:
[----:B------:R-:W-:Y:S01]  /*19d0*/  ULEA UR33, UR4, UR6, 0x3 ;  /* 0x0000000604217291 */ /* 0x000fe2000f8e18ff */
[----:B---3--:R-:W-:Y:S01]  /*19e0*/  @!P3 MOV R2, 0xa000 ;  /* 0x0000a0000002b802 */ /* 0x008fe20000000f00 */
[----:B-1-34-:R-:W-:Y:S10]  /*19f0*/  @P0 BRA `(.L_x_26) ;  /* 0x00000000000c0947 */ /* 0x01aff40003800000 */
[----:B------:R-:W-:-:S04]  /*1a00*/  SHF.L.U32 R3, R12, 0x1f, RZ ;  /* 0x0000001f0c037819 */ /* 0x000fc800000006ff */
[----:B------:R-:W3:Y:S02]  /*1a10*/  SYNCS.PHASECHK.TRANS64.TRYWAIT P0, [UR33+0x28], R3 ;  /* 0x00002803ff0075a7 */ /* 0x000ee40008001121 */
[----:B---3--:R-:W-:Y:S05]  /*1a20*/  @!P0 BRA `(.L_x_27) ;  /* 0x0000007c00ac8947 */ /* 0x008fea0003800000 */
.L_x_26:
[----:B------:R3:W-:Y:S01]  /*1a30*/  @!P3 SYNCS.ARRIVE.TRANS64 RZ, [UR33], R2 ;  /* 0x00000002ffffb9a7 */ /* 0x0007e20008000021 */
[----:B------:R-:W-:-:S04]  /*1a40*/  ULOP3.LUT UR5, UR25, 0x2, URZ, 0xfc, !UPT ;  /* 0x0000000219057892 */ /* 0x000fc8000f8efcff */
[----:B------:R-:W-:-:S09]  /*1a50*/  UISETP.NE.AND UP0, UPT, UR5, 0x2, UPT ;  /* 0x000000020500788c */ /* 0x000fd2000bf05270 */
[----:B------:R-:W-:Y:S05]  /*1a60*/  BRA.U UP0, `(.L_x_28) ;  /* 0x0000000100047547 */ /* 0x000fea000b800000 */
[----:B-1----:R-:W-:Y:S05]  /*1a70*/  BPT.TRAP 0x1 ;  /* 0x000000040000795c */ /* 0x002fea0000300000 */
.L_x_28:
[----:B------:R-:W-:Y:S04]  /*1a80*/  BSSY.RECONVERGENT B0, `(.L_x_29) ;  /* 0x0000003000007945 */ /* 0x000fe80003800200 */
[----:B------:R-:W-:Y:S05]  /*1a90*/  @P2 BRA `(.L_x_30) ;  /* 0x0000000000042947 */ /* 0x000fea0003800000 */
[----:B-1----:R-:W-:Y:S05]  /*1aa0*/  BPT.TRAP 0x1 ;  /* 0x000000040000795c */ /* 0x002fea0000300000 */
.L_x_30:
[----:B-1----:R-:W-:Y:S05]  /*1ab0*/  BSYNC.RECONVERGENT B0 ;  /* 0x0000000000007941 */ /* 0x002fea0003800200 */
.L_x_29:
[----:B------:R-:W-:Y:S02]  /*1ac0*/  UIADD3 UR5, UPT, UPT, UR4, 0x1, URZ ;  /* 0x0000000104057890 */ /* 0x000fe4000fffe0ff */
[----:B------:R-:W-:Y:S02]  /*1ad0*/  USHF.L.U32 UR34, UR7, 0x7, URZ ;  /* 0x0000000707227899 */ /* 0x000fe400080006ff */
[----:B------:R-:W-:Y:S02]  /*1ae0*/  UISETP.NE.AND UP0, UPT, UR5, 0x5, UPT ;  /* 0x000000050500788c */ /* 0x000fe4000bf05270 */
[----:B------:R-:W-:Y:S02]  /*1af0*/  UIADD3 UR7, UPT, UPT, UR7, 0x1, URZ ;  /* 0x0000000107077890 */ /* 0x000fe4000fffe0ff */
[----:B------:R-:W-:Y:S02]  /*1b00*/  USEL UR9, URZ, 0x1, UP0 ;  /* 0x00000001ff097887 */ /* 0x000fe40008000000 */
[----:B------:R-:W-:-:S02]  /*1b10*/  USEL UR5, UR5, URZ, UP0 ;  /* 0x000000ff05057287 */ /* 0x000fc40008000000 */
[----:B------:R-:W-:Y:S02]  /*1b20*/  UIADD3 UR14, UP0, UPT, UR28, 0x180, URZ ;  /* 0x000001801c0e7890 */ /* 0x000fe4000ff1e0ff */
[----:B------:R-:W-:Y:S01]  /*1b30*/  ULEA UR8, UR5, UR6, 0x3 ;  /* 0x0000000605087291 */ /* 0x000fe2000f8e18ff */
[----:B------:R-:W-:Y:S01]  /*1b40*/  LOP3.LUT R12, R12, UR9, RZ, 0x3c, !PT ;  /* 0x000000090c0c7c12 */ /* 0x000fe2000f8e3cff */
[----:B------:R-:W-:Y:S02]  /*1b50*/  ULEA UR32, UR4, UR6, 0xd ;  /* 0x0000000604207291 */ /* 0x000fe4000f8e68ff */
[----:B------:R-:W-:Y:S01]  /*1b60*/  UIADD3 UR16, UP1, UPT, UR28, 0x80, URZ ;  /* 0x000000801c107890 */ /* 0x000fe2000ff3e0ff */
[----:B--2---:R-:W-:Y:S01]  /*1b70*/  SHF.L.U32 R0, R12, 0x1f, RZ ;  /* 0x0000001f0c007819 */ /* 0x004fe200000006ff */
[----:B------:R-:W-:Y:S02]  /*1b80*/  UIADD3.X UR15, UPT, UPT, URZ, UR29, URZ, UP0, !UPT ;  /* 0x0000001dff0f7290 */ /* 0x000fe400087fe4ff */
[----:B------:R-:W-:Y:S01]  /*1b90*/  UISETP.NE.AND UP0, UPT, UR7, UR21, UPT ;  /* 0x000000150700728c */ /* 0x000fe2000bf05270 */
[----:B------:R4:W1:Y:S01]  /*1ba0*/  SYNCS.PHASECHK.TRANS64.TRYWAIT P0, [UR8+0x28], R0 ;  /* 0x00002800ff0075a7 */ /* 0x0008620008001108 */
[----:B------:R-:W-:-:S02]  /*1bb0*/  ULEA UR8, UR4, UR24, 0xf ;  /* 0x0000001804087291 */ /* 0x000fc4000f8e78ff */
[----:B------:R-:W-:Y:S02]  /*1bc0*/  UIADD3.X UR17, UPT, UPT, URZ, UR29, URZ, UP1, !UPT ;  /* 0x0000001dff117290 */ /* 0x000fe40008ffe4ff */
[----:B------:R-:W-:Y:S02]  /*1bd0*/  UIADD3 UR32, UPT, UPT, UR32, 0x6400, URZ ;  /* 0x0000640020207890 */ /* 0x000fe4000fffe0ff */
[----:B------:R-:W-:Y:S01]  /*1be0*/  UIADD3 UR8, UPT, UPT, UR6, 0x10400, UR8 ;  /* 0x0001040006087890 */ /* 0x000fe2000fffe008 */
[----:B------:R-:W-:Y:S01]  /*1bf0*/  UMOV UR18, 0x0 ;  /* 0x0000000000127882 */ /* 0x000fe20000000000 */
[----:B------:R-:W-:Y:S01]  /*1c00*/  UMOV UR19, 0x10000000 ;  /* 0x1000000000137882 */ /* 0x000fe20000000000 */
[----:B------:R-:W-:Y:S01]  /*1c10*/  UMOV UR4, 0x30000 ;  /* 0x0003000000047882 */ /* 0x000fe20000000000 */
[----:B------:R-:W-:Y:S01]  /*1c20*/  UMOV UR12, UR36 ;  /* 0x00000024000c7c82 */ /* 0x000fe20008000000 */
[----:B------:R-:W-:Y:S01]  /*1c30*/  UMOV UR9, UR33 ;  /* 0x0000002100097c82 */ /* 0x000fe20008000000 */
[----:B------:R-:W-:Y:S01]  /*1c40*/  UMOV UR10, UR34 ;  /* 0x00000022000a7c82 */ /* 0x000fe20008000000 */
[----:B------:R-:W-:Y:S01]  /*1c50*/  UTMALDG.3D [UR32], [UR16], desc[UR18] ;  /* 0x00001220100075b4 */ /* 0x000fe20008011000 */
[----:B------:R-:W-:Y:S01]  /*1c60*/  UMOV UR13, UR21 ;  /* 0x00000015000d7c82 */ /* 0x000fe20008000000 */
[----:B------:R2:W-:Y:S02]  /*1c70*/  UTMALDG.3D.MULTICAST [UR8], [UR14], UR4, desc[UR18] ;  /* 0x000012080e0073b4 */ /* 0x0005e40008011804 */
[----:B--2---:R-:W-:Y:S01]  /*1c80*/  UMOV UR4, UR5 ;  /* 0x0000000500047c82 */ /* 0x004fe20008000000 */
[----:B------:R-:W-:Y:S05]  /*1c90*/  BRA.U UP0, `(.L_x_31) ;  /* 0xfffffffd004c7547 */ /* 0x000fea000b83ffff */
.L_x_25:
[----:B------:R-:W-:Y:S01]  /*1ca0*/  ULEA UR4, UR5, UR6, 0x3 ;  /* 0x0000000605047291 */ /* 0x000fe2000f8e18ff */
[----:B--2-4-:R-:W-:Y:S01]  /*1cb0*/  SHF.L.U32 R0, R12, 0x1f, RZ ;  /* 0x0000001f0c007819 */ /* 0x014fe200000006ff */
[----:B------:R-:W-:Y:S01]  /*1cc0*/  @!P1 SYNCS.ARRIVE.TRANS64.A1T0 RZ, [UR6+0x98], RZ ;  /* 0x000098ffffff99a7 */ /* 0x000fe20008100006 */
[----:B------:R-:W-:-:S06]  /*1cd0*/  UISETP.GT.AND UP0, UPT, UR41, UR40, UPT ;  /* 0x000000282900728c */ /* 0x000fcc000bf04270 */
[----:B-1-3--:R1:W2:Y:S03]  /*1ce0*/  SYNCS.PHASECHK.TRANS64.TRYWAIT P0, [UR4+0x28], R0 ;  /* 0x00002800ff0075a7 */ /* 0x00a2a60008001104 */
[----:B------:R-:W-:Y:S05]  /*1cf0*/  BRA.U !UP0, `(.L_x_32) ;  /* 0x0000000108c07547 */ /* 0x000fea000b800000 */
[----:B------:R-:W-:Y:S01]  /*1d00*/  UIADD3 UR26, UPT, UPT, UR43, UR13, URZ ;  /* 0x0000000d2b1a7290 */ /* 0x000fe2000fffe0ff */
[----:B------:R-:W-:-:S11]  /*1d10*/  UMOV UR4, UR5 ;  /* 0x0000000500047c82 */ /* 0x000fd60008000000 */
.L_x_38:
[----:B------:R-:W-:Y:S01]  /*1d20*/  ULEA UR17, UR4, UR6, 0x3 ;  /* 0x0000000604117291 */ /* 0x000fe2000f8e18ff */
[----:B--2---:R-:W-:Y:S01]  /*1d30*/  @!P3 MOV R2, 0xa000 ;  /* 0x0000a0000002b802 */ /* 0x004fe20000000f00 */
[----:B--234-:R-:W-:Y:S10]  /*1d40*/  @P0 BRA `(.L_x_33) ;  /* 0x00000000000c0947 */ /* 0x01cff40003800000 */
[----:B------:R-:W-:-:S04]  /*1d50*/  SHF.L.U32 R3, R12, 0x1f, RZ ;  /* 0x0000001f0c037819 */ /* 0x000fc800000006ff */
[----:B------:R-:W2:Y:S02]  /*1d60*/  SYNCS.PHASECHK.TRANS64.TRYWAIT P0, [UR17+0x28], R3 ;  /* 0x00002803ff0075a7 */ /* 0x000ea40008001111 */
[----:B--2---:R-:W-:Y:S05]  /*1d70*/  @!P0 BRA `(.L_x_34) ;  /* 0x0000007800f08947 */ /* 0x004fea0003800000 */
.L_x_33:
[----:B------:R2:W-:Y:S01]  /*1d80*/  @!P3 SYNCS.ARRIVE.TRANS64 RZ, [UR17], R2 ;  /* 0x00000002ffffb9a7 */ /* 0x0005e20008000011 */
[----:B------:R-:W-:-:S04]  /*1d90*/  ULOP3.LUT UR5, UR25, 0x2, URZ, 0xfc, !UPT ;  /* 0x0000000219057892 */ /* 0x000fc8000f8efcff */
[----:B------:R-:W-:-:S09]  /*1da0*/  UISETP.NE.AND UP0, UPT, UR5, 0x2, UPT ;  /* 0x000000020500788c */ /* 0x000fd2000bf05270 */
[----:B------:R-:W-:Y:S05]  /*1db0*/  BRA.U UP0, `(.L_x_35) ;  /* 0x0000000100047547 */ /* 0x000fea000b800000 */
[----:B------:R-:W-:Y:S05]  /*1dc0*/  BPT.TRAP 0x1 ;  /* 0x000000040000795c */ /* 0x000fea0000300000 */
.L_x_35:
[----:B------:R-:W-:Y:S04]  /*1dd0*/  BSSY.RECONVERGENT B0, `(.L_x_36) ;  /* 0x0000003000007945 */ /* 0x000fe80003800200 */
[----:B------:R-:W-:Y:S05]  /*1de0*/  @P2 BRA `(.L_x_37) ;  /* 0x0000000000042947 */ /* 0x000fea0003800000 */
[----:B------:R-:W-:Y:S05]  /*1df0*/  BPT.TRAP 0x1 ;  /* 0x000000040000795c */ /* 0x000fea0000300000 */
.L_x_37:
[----:B------:R-:W-:Y:S05]  /*1e00*/  BSYNC.RECONVERGENT B0 ;  /* 0x0000000000007941 */ /* 0x000fea0003800200 */
.L_x_36:
[----:B------:R-:W-:Y:S02]  /*1e10*/  UIADD3 UR5, UPT, UPT, UR4, 0x1, URZ ;  /* 0x0000000104057890 */ /* 0x000fe4000fffe0ff */
[----:B------:R-:W-:Y:S02]  /*1e20*/  USHF.L.U32 UR18, UR13, 0x7, URZ ;  /* 0x000000070d127899 */ /* 0x000fe400080006ff */
[----:B------:R-:W-:Y:S02]  /*1e30*/  UISETP.NE.AND UP0, UPT, UR5, 0x5, UPT ;  /* 0x000000050500788c */ /* 0x000fe4000bf05270 */
[----:B------:R-:W-:Y:S02]  /*1e40*/  UIADD3 UR13, UPT, UPT, UR13, 0x1, URZ ;  /* 0x000000010d0d7890 */ /* 0x000fe4000fffe0ff */
[----:B------:R-:W-:Y:S02]  /*1e50*/  USEL UR8, URZ, 0x1, UP0 ;  /* 0x00000001ff087887 */ /* 0x000fe40008000000 */
[----:B------:R-:W-:-:S02]  /*1e60*/  USEL UR5, UR5, URZ, UP0 ;  /* 0x000000ff05057287 */ /* 0x000fc40008000000 */
[----:B------:R-:W-:Y:S02]  /*1e70*/  UIADD3 UR14, UP0, UPT, UR28, 0x180, URZ ;  /* 0x000001801c0e7890 */ /* 0x000fe4000ff1e0ff */
[----:B------:R-:W-:Y:S01]  /*1e80*/  LOP3.LUT R12, R12, UR8, RZ, 0x3c, !PT ;  /* 0x000000080c0c7c12 */ /* 0x000fe2000f8e3cff */
[----:B------:R-:W-:Y:S02]  /*1e90*/  ULEA UR16, UR4, UR6, 0xd ;  /* 0x0000000604107291 */ /* 0x000fe4000f8e68ff */
[----:B------:R-:W-:Y:S01]  /*1ea0*/  UIADD3 UR22, UP1, UPT, UR28, 0x80, URZ ;  /* 0x000000801c167890 */ /* 0x000fe2000ff3e0ff */
[----:B-1----:R-:W-:Y:S01]  /*1eb0*/  SHF.L.U32 R0, R12, 0x1f, RZ ;  /* 0x0000001f0c007819 */ /* 0x002fe200000006ff */
[----:B------:R-:W-:Y:S02]  /*1ec0*/  UIADD3.X UR15, UPT, UPT, URZ, UR29, URZ, UP0, !UPT ;  /* 0x0000001dff0f7290 */ /* 0x000fe400087fe4ff */
[----:B------:R-:W-:Y:S02]  /*1ed0*/  ULEA UR8, UR4, UR24, 0xf ;  /* 0x0000001804087291 */ /* 0x000fe4000f8e78ff */
[----:B------:R-:W-:-:S02]  /*1ee0*/  UISETP.NE.AND UP0, UPT, UR13, UR26, UPT ;  /* 0x0000001a0d00728c */ /* 0x000fc4000bf05270 */
[----:B------:R-:W-:Y:S02]  /*1ef0*/  ULEA UR7, UR5, UR6, 0x3 ;  /* 0x0000000605077291 */ /* 0x000fe4000f8e18ff */
[----:B------:R-:W-:Y:S02]  /*1f00*/  UIADD3 UR16, UPT, UPT, UR16, 0x6400, URZ ;  /* 0x0000640010107890 */ /* 0x000fe4000fffe0ff */
[----:B------:R-:W-:Y:S02]  /*1f10*/  UIADD3.X UR23, UPT, UPT, URZ, UR29, URZ, UP1, !UPT ;  /* 0x0000001dff177290 */ /* 0x000fe40008ffe4ff */
[----:B------:R-:W-:Y:S01]  /*1f20*/  UIADD3 UR8, UPT, UPT, UR6, 0x10400, UR8 ;  /* 0x0001040006087890 */ /* 0x000fe2000fffe008 */
[----:B------:R-:W-:Y:S01]  /*1f30*/  UMOV UR30, 0x0 ;  /* 0x00000000001e7882 */ /* 0x000fe20000000000 */
[----:B------:R-:W-:Y:S01]  /*1f40*/  UMOV UR31, 0x10000000 ;  /* 0x10000000001f7882 */ /* 0x000fe20000000000 */
[----:B------:R-:W-:Y:S01]  /*1f50*/  UMOV UR19, UR35 ;  /* 0x0000002300137c82 */ /* 0x000fe20008000000 */
[----:B------:R-:W-:Y:S01]  /*1f60*/  UMOV UR20, UR36 ;  /* 0x0000002400147c82 */ /* 0x000fe20008000000 */
[----:B------:R3:W4:Y:S01]  /*1f70*/  SYNCS.PHASECHK.TRANS64.TRYWAIT P0, [UR7+0x28], R0 ;  /* 0x00002800ff0075a7 */ /* 0x0007220008001107 */
[----:B------:R-:W-:Y:S01]  /*1f80*/  UMOV UR4, 0x30000 ;  /* 0x0003000000047882 */ /* 0x000fe20000000000 */
[----:B------:R-:W-:Y:S01]  /*1f90*/  UMOV UR12, UR36 ;  /* 0x00000024000c7c82 */ /* 0x000fe20008000000 */
[----:B------:R-:W-:Y:S01]  /*1fa0*/  UMOV UR9, UR17 ;  /* 0x0000001100097c82 */ /* 0x000fe20008000000 */
[----:B------:R-:W-:Y:S01]  /*1fb0*/  UMOV UR10, UR18 ;  /* 0x00000012000a7c82 */ /* 0x000fe20008000000 */
[----:B------:R-:W-:Y:S01]  /*1fc0*/  UTMALDG.3D [UR16], [UR22], desc[UR30] ;  /* 0x00001e10160075b4 */ /* 0x000fe20008011000 */
[----:B------:R1:W-:Y:S02]  /*1fd0*/  UTMALDG.3D.MULTICAST [UR8], [UR14], UR4, desc[UR30] ;  /* 0x00001e080e0073b4 */ /* 0x0003e40008011804 */
[----:B-1----:R-:W-:Y:S01]  /*1fe0*/  UMOV UR4, UR5 ;  /* 0x0000000500047c82 */ /* 0x002fe20008000000 */
[----:B------:R-:W-:Y:S05]  /*1ff0*/  BRA.U UP0, `(.L_x_38) ;  /* 0xfffffffd00487547 */ /* 0x000fea000b83ffff */
.L_x_32:
[C---:B------:R-:W-:Y:S01]  /*2000*/  LEA R3, R11.reuse, UR6, 0x3 ;  /* 0x000000060b037c11 */ /* 0x040fe2000f8e18ff */
[----:B------:R-:W-:Y:S01]  /*2010*/  NOP ;  /* 0x0000000000007918 */ /* 0x000fe20000000000 */
[----:B-1-3--:R-:W-:Y:S02]  /*2020*/  SHF.L.U32 R0, R10, 0x1f, RZ ;  /* 0x0000001f0a007819 */ /* 0x00afe400000006ff */
[----:B------:R-:W-:Y:S02]  /*2030*/  LEA R4, R11, UR6, 0x4 ;  /* 0x000000060b047c11 */ /* 0x000fe4000f8e20ff */
[----:B--2-4-:R-:W1:Y:S02]  /*2040*/  SYNCS.PHASECHK.TRANS64.TRYWAIT P0, [R3+URZ+0xa0], R0 ;  /* 0x0000a000030075a7 */ /* 0x014e6400080011ff */
[----:B-1----:R-:W-:Y:S05]  /*2050*/  @!P0 BRA `(.L_x_39) ;  /* 0x0000007800508947 */ /* 0x002fea0003800000 */
.L_x_136:
[----:B------:R-:W2:Y:S01]  /*2060*/  LDS.128 R4, [R4+0x130] ;  /* 0x0001300004047984 */ /* 0x000ea20000000c00 */
[----:B------:R-:W-:Y:S01]  /*2070*/  UISETP.GE.AND UP0, UPT, UR42, 0x1, UPT ;  /* 0x000000012a00788c */ /* 0x000fe2000bf06270 */
[----:B------:R-:W-:Y:S01]  /*2080*/  @!PT LDS RZ, [RZ] ;  /* 0x00000000fffff984 */ /* 0x000fe20000000800 */
[----:B------:R-:W-:Y:S01]  /*2090*/  @!PT LDS RZ, [RZ] ;  /* 0x00000000fffff984 */ /* 0x000fe20000000800 */
[----:B------:R-:W-:Y:S01]  /*20a0*/  @!PT LDS RZ, [RZ] ;  /* 0x00000000fffff984 */ /* 0x000fe20000000800 */
[----:B------:R-:W-:Y:S01]  /*20b0*/  @!PT LDS RZ, [RZ] ;  /* 0x00000000fffff984 */ /* 0x000fe20000000800 */
[----:B------:R3:W-:Y:S06]  /*20c0*/  MEMBAR.ALL.CTA ;  /* 0x0000000000007992 */ /* 0x0007ec0000008000 */
[----:B---3--:R-:W3:Y:S01]  /*20d0*/  FENCE.VIEW.ASYNC.S ;  /* 0x00000000000073c6 */ /* 0x008ee20000000000 */
[----:B--2---:R-:W-:-:S13]  /*20e0*/  LOP3.LUT P0, RZ, R6, 0x1, RZ, 0xc0, !PT ;  /* 0x0000000106ff7812 */ /* 0x004fda000780c0ff */
[----:B---3--:R-:W-:Y:S01]  /*20f0*/  VOTEU.ANY UP1, P0 ;  /* 0x0000000000ff7886 */ /* 0x008fe20000020100 */
[----:B------:R-:W-:-:S13]  /*2100*/  PLOP3.LUT P0, PT, PT, PT, UP1, 0x80, 0x8 ;  /* 0x000000000008781c */ /* 0x000fda0003f0f018 */
[----:B-1----:R-:W-:Y:S02]  /*2110*/  @P0 LOP3.LUT R0, R5, 0xffff, RZ, 0xc0, !PT ;  /* 0x0000ffff05000812 */ /* 0x002fe400078ec0ff */
[----:B------:R-:W-:Y:S02]  /*2120*/  @P0 MOV R2, R4 ;  /* 0x0000000400020202 */ /* 0x000fe40000000f00 */
[----:B------:R-:W-:Y:S01]  /*2130*/  @P0 R2UR UR7, R0 ;  /* 0x00000000000702ca */ /* 0x000fe200000e0000 */
[----:B------:R-:W-:Y:S01]  /*2140*/  VIADD R0, R3, 0xb0 ;  /* 0x000000b003007836 */ /* 0x000fe20000000000 */
[----:B------:R-:W-:Y:S02]  /*2150*/  @P0 SHF.R.U32.HI R4, RZ, 0x10, R5 ;  /* 0x00000010ff040819 */ /* 0x000fe40000011605 */
[----:B------:R-:W-:Y:S02]  /*2160*/  @P0 R2UR UR8, R2 ;  /* 0x00000000020802ca */ /* 0x000fe400000e0000 */
[----:B------:R-:W-:-:S02]  /*2170*/  PRMT R0, RZ, 0x654, R0 ;  /* 0x00000654ff007816 */ /* 0x000fc40000000000 */
[----:B------:R-:W-:Y:S02]  /*2180*/  @P0 R2UR UR4, R4 ;  /* 0x00000000040402ca */ /* 0x000fe400000e0000 */
[----:B------:R1:W-:Y:S03]  /*2190*/  SYNCS.ARRIVE.TRANS64.RED.A1T0 RZ, [R0+URZ], RZ ;  /* 0x000000ff00ff79a7 */ /* 0x0003e600081004ff */
[----:B------:R-:W-:-:S04]  /*21a0*/  @UP1 UMOV UR27, UR7 ;  /* 0x00000007001b1c82 */ /* 0x000fc80008000000 */
[----:B------:R-:W-:-:S04]  /*21b0*/  @UP1 UMOV UR37, UR8 ;  /* 0x0000000800251c82 */ /* 0x000fc80008000000 */
[----:B------:R-:W-:Y:S01]  /*21c0*/  @UP1 UMOV UR36, UR4 ;  /* 0x0000000400241c82 */ /* 0x000fe20008000000 */
[----:B------:R-:W-:Y:S05]  /*21d0*/  BRA.U !UP0, `(.L_x_40) ;  /* 0x0000000108d47547 */ /* 0x000fea000b800000 */
[----:B------:R-:W2:Y:S01]  /*21e0*/  LDCU.128 UR12, c[0x0][0xb10] ;  /* 0x00016200ff0c77ac */ /* 0x000ea20008000c00 */
[----:B------:R-:W3:Y:S01]  /*21f0*/  LDCU UR26, c[0x0][0xb20] ;  /* 0x00016400ff1a77ac */ /* 0x000ee20008000800 */
[----:B------:R-:W4:Y:S01]  /*2200*/  LDCU UR20, c[0x0][0xb0c] ;  /* 0x00016180ff1477ac */ /* 0x000f220008000800 */
[----:B------:R-:W1:Y:S01]  /*2210*/  LDCU.64 UR10, c[0x0][0xb28] ;  /* 0x00016500ff0a77ac */ /* 0x000e620008000a00 */
[----:B------:R-:W-:Y:S02]  /*2220*/  UISETP.NE.AND UP3, UPT, UR42, 0x1, UPT ;  /* 0x000000012a00788c */ /* 0x000fe4000bf65270 */
[----:B--2---:R-:W-:Y:S02]  /*2230*/  UIMAD.WIDE.U32 UR16, UR38, UR15, URZ ;  /* 0x0000000f261072a5 */ /* 0x004fe4000f8e00ff */
[----:B------:R-:W-:Y:S02]  /*2240*/  UIMAD.WIDE.U32 UR8, UR39, UR12, URZ ;  /* 0x0000000c270872a5 */ /* 0x000fe4000f8e00ff */
[----:B------:R-:W-:-:S02]  /*2250*/  UISETP.NE.AND UP0, UPT, UR14, 0x1, UPT ;  /* 0x000000010e00788c */ /* 0x000fc4000bf05270 */
[----:B------:R-:W-:Y:S01]  /*2260*/  UIMAD.WIDE.U32 UR22, UR27, UR15, URZ ;  /* 0x0000000f1b1672a5 */ /* 0x000fe2000f8e00ff */
[----:B------:R-:W-:Y:S02]  /*2270*/  UMOV UR16, UR17 ;  /* 0x0000001100107c82 */ /* 0x000fe40008000000 */
[----:B------:R-:W-:Y:S01]  /*2280*/  UMOV UR8, UR9 ;  /* 0x0000000900087c82 */ /* 0x000fe20008000000 */
[----:B---3--:R-:W-:Y:S02]  /*2290*/  USHF.R.U32.HI UR16, URZ, UR26, UR16 ;  /* 0x0000001aff107299 */ /* 0x008fe40008011610 */
[----:B----4-:R-:W-:Y:S02]  /*22a0*/  UISETP.NE.AND UP2, UPT, UR20, 0x1, UPT ;  /* 0x000000011400788c */ /* 0x010fe4000bf45270 */
[----:B------:R-:W-:Y:S02]  /*22b0*/  USHF.R.U32.HI UR8, URZ, UR13, UR8 ;  /* 0x0000000dff087299 */ /* 0x000fe40008011608 */
[----:B------:R-:W-:-:S02]  /*22c0*/  USEL UR7, UR38, UR16, !UP0 ;  /* 0x0000001026077287 */ /* 0x000fc4000c000000 */
[----:B------:R-:W-:Y:S02]  /*22d0*/  USEL UR8, UR39, UR8, !UP2 ;  /* 0x0000000827087287 */ /* 0x000fe4000d000000 */
[----:B-1----:R-:W-:Y:S01]  /*22e0*/  UIMAD.WIDE.U32 UR16, UR7, UR10, URZ ;  /* 0x0000000a071072a5 */ /* 0x002fe2000f8e00ff */
[----:B------:R-:W-:Y:S01]  /*22f0*/  UMOV UR4, UR23 ;  /* 0x0000001700047c82 */ /* 0x000fe20008000000 */
[----:B------:R-:W-:Y:S02]  /*2300*/  UIMAD.WIDE.U32 UR18, UR37, UR12, URZ ;  /* 0x0000000c251272a5 */ /* 0x000fe4000f8e00ff */
[----:B------:R-:W-:-:S03]  /*2310*/  UIMAD.WIDE.U32 UR22, UR8, UR10, URZ ;  /* 0x0000000a081672a5 */ /* 0x000fc6000f8e00ff */
[----:B------:R-:W-:Y:S01]  /*2320*/  UMOV UR16, UR17 ;  /* 0x0000001100107c82 */ /* 0x000fe20008000000 */
[----:B------:R-:W-:Y:S02]  /*2330*/  USHF.R.U32.HI UR4, URZ, UR26, UR4 ;  /* 0x0000001aff047299 */ /* 0x000fe40008011604 */
[----:B------:R-:W-:Y:S01]  /*2340*/  @UP3 USHF.R.U32.HI UR7, URZ, UR11, UR16 ;  /* 0x0000000bff073299 */ /* 0x000fe20008011610 */
[----:B------:R-:W-:Y:S01]  /*2350*/  UMOV UR18, UR19 ;  /* 0x0000001300127c82 */ /* 0x000fe20008000000 */
[----:B------:R-:W-:Y:S01]  /*2360*/  UMOV UR22, UR23 ;  /* 0x0000001700167c82 */ /* 0x000fe20008000000 */
[----:B------:R-:W-:Y:S02]  /*2370*/  USHF.R.U32.HI UR13, URZ, UR13, UR18 ;  /* 0x0000000dff0d7299 */ /* 0x000fe40008011612 */
[----:B------:R-:W-:Y:S02]  /*2380*/  USEL UR4, UR27, UR4, !UP0 ;  /* 0x000000041b047287 */ /* 0x000fe4000c000000 */
[----:B------:R-:W-:-:S02]  /*2390*/  @UP3 USHF.R.U32.HI UR8, URZ, UR11, UR22 ;  /* 0x0000000bff083299 */ /* 0x000fc40008011616 */
[----:B------:R-:W-:Y:S02]  /*23a0*/  UIMAD UR9, UR42, UR7, URZ ;  /* 0x000000072a0972a4 */ /* 0x000fe4000f8e02ff */
[----:B------:R-:W-:Y:S02]  /*23b0*/  USEL UR7, UR37, UR13, !UP2 ;  /* 0x0000000d25077287 */ /* 0x000fe4000d000000 */
[----:B------:R-:W-:Y:S02]  /*23c0*/  UIMAD UR12, UR42, UR8, URZ ;  /* 0x000000082a0c72a4 */ /* 0x000fe4000f8e02ff */
[----:B------:R-:W-:Y:S02]  /*23d0*/  UISETP.GE.AND UP0, UPT, UR4, UR9, UPT ;  /* 0x000000090400728c */ /* 0x000fe4000bf06270 */
[----:B------:R-:W-:Y:S02]  /*23e0*/  UIMAD.WIDE.U32 UR16, UR4, UR10, URZ ;  /* 0x0000000a041072a5 */ /* 0x000fe4000f8e00ff */
[----:B------:R-:W-:-:S02]  /*23f0*/  UISETP.GE.OR UP0, UPT, UR7, UR12, UP0 ;  /* 0x0000000c0700728c */ /* 0x000fc40008706670 */
[----:B------:R-:W-:Y:S02]  /*2400*/  UIMAD.WIDE.U32 UR12, UR7, UR10, URZ ;  /* 0x0000000a070c72a5 */ /* 0x000fe4000f8e00ff */
[----:B------:R-:W-:Y:S01]  /*2410*/  UIADD3 UR15, UPT, UPT, -UR4, URZ, URZ ;  /* 0x000000ff040f7290 */ /* 0x000fe2000fffe1ff */
[----:B------:R-:W-:Y:S01]  /*2420*/  UMOV UR10, UR17 ;  /* 0x00000011000a7c82 */ /* 0x000fe20008000000 */
[----:B------:R-:W-:Y:S02]  /*2430*/  UIADD3 UR12, UPT, UPT, -UR7, URZ, URZ ;  /* 0x000000ff070c7290 */ /* 0x000fe4000fffe1ff */
[----:B------:R-:W-:-:S03]  /*2440*/  USHF.R.U32.HI UR10, URZ, UR11, UR10 ;  /* 0x0000000bff0a7299 */ /* 0x000fc6000801160a */
[----:B------:R-:W-:Y:S01]  /*2450*/  @!UP0 UMOV UR9, UR13 ;  /* 0x0000000d00098c82 */ /* 0x000fe20008000000 */
[----:B------:R-:W-:Y:S02]  /*2460*/  UIMAD UR15, UR14, UR15, UR27 ;  /* 0x0000000f0e0f72a4 */ /* 0x000fe4000f8e021b */
[----:B------:R-:W-:Y:S02]  /*2470*/  USEL UR10, UR4, UR10, !UP3 ;  /* 0x0000000a040a7287 */ /* 0x000fe4000d800000 */
[----:B------:R-:W-:Y:S02]  /*2480*/  @!UP0 USHF.R.U32.HI UR9, URZ, UR11, UR9 ;  /* 0x0000000bff098299 */ /* 0x000fe40008011609 */
[----:B------:R-:W-:Y:S02]  /*2490*/  UIADD3 UR11, UPT, UPT, -UR10, URZ, URZ ;  /* 0x000000ff0a0b7290 */ /* 0x000fe4000fffe1ff */
[----:B------:R-:W-:Y:S02]  /*24a0*/  @!UP0 USEL UR9, UR7, UR9, !UP3 ;  /* 0x0000000907098287 */ /* 0x000fe4000d800000 */
[----:B------:R-:W-:-:S02]  /*24b0*/  UIMAD UR11, UR42, UR11, UR4 ;  /* 0x0000000b2a0b72a4 */ /* 0x000fc4000f8e0204 */
[----:B------:R-:W-:Y:S02]  /*24c0*/  @!UP0 UIADD3 UR10, UPT, UPT, UR10, -UR9, URZ ;  /* 0x800000090a0a8290 */ /* 0x000fe4000fffe0ff */
[----:B------:R-:W-:Y:S02]  /*24d0*/  @!UP0 UIMAD UR9, UR11, UR8, UR9 ;  /* 0x000000080b0982a4 */ /* 0x000fe4000f8e0209 */
[----:B------:R-:W-:Y:S02]  /*24e0*/  @!UP0 UIMAD UR4, UR42, UR10, UR7 ;  /* 0x0000000a2a0482a4 */ /* 0x000fe4000f8e0207 */
[----:B------:R-:W-:Y:S02]  /*24f0*/  UIMAD UR8, UR20, UR12, UR37 ;  /* 0x0000000c140872a4 */ /* 0x000fe4000f8e0225 */
[----:B------:R-:W-:Y:S01]  /*2500*/  UIMAD UR27, UR4, UR14, UR15 ;  /* 0x0000000e041b72a4 */ /* 0x000fe2000f8e020f */
[----:B------:R-:W-:Y:S02]  /*2510*/  @!UP0 UMOV UR7, UR9 ;  /* 0x0000000900078c82 */ /* 0x000fe40008000000 */
[----:B------:R-:W-:-:S12]  /*2520*/  UIMAD UR37, UR7, UR20, UR8 ;  /* 0x00000014072572a4 */ /* 0x000fd8000f8e0208 */
.L_x_40:
[----:B------:R-:W2:Y:S02]  /*2530*/  LDCU UR4, c[0x0][0xb30] ;  /* 0x00016600ff0477ac */ /* 0x000ea40008000800 */
[----:B--2---:R-:W-:-:S09]  /*2540*/  UISETP.NE.AND UP0, UPT, UR4, 0x1, UPT ;  /* 0x000000010400788c */ /* 0x004fd2000bf05270 */
[----:B------:R-:W-:Y:S05]  /*2550*/  BRA.U UP0, `(.L_x_41) ;  /* 0x0000000100447547 */ /* 0x000fea000b800000 */
[----:B------:R-:W2:Y:S01]  /*2560*/  LDCU.128 UR12, c[0x0][0xb10] ;  /* 0x00016200ff0c77ac */ /* 0x000ea20008000c00 */
[----:B------:R-:W3:Y:S01]  /*2570*/  LDCU UR16, c[0x0][0xb0c] ;  /* 0x00016180ff1077ac */ /* 0x000ee20008000800 */
[----:B------:R-:W4:Y:S01]  /*2580*/  LDCU UR17, c[0x0][0xb20] ;  /* 0x00016400ff1177ac */ /* 0x000f220008000800 */
[----:B--2---:R-:W-:Y:S02]  /*2590*/  UIMAD.WIDE.U32 UR10, UR37, UR12, URZ ;  /* 0x0000000c250a72a5 */ /* 0x004fe4000f8e00ff */
[----:B------:R-:W-:Y:S02]  /*25a0*/  UIMAD.WIDE.U32 UR8, UR27, UR15, URZ ;  /* 0x0000000f1b0872a5 */ /* 0x000fe4000f8e00ff */
[----:B---3--:R-:W-:Y:S02]  /*25b0*/  UISETP.NE.AND UP2, UPT, UR16, 0x1, UPT ;  /* 0x000000011000788c */ /* 0x008fe4000bf45270 */
[----:B------:R-:W-:Y:S01]  /*25c0*/  UISETP.NE.AND UP0, UPT, UR14, 0x1, UPT ;  /* 0x000000010e00788c */ /* 0x000fe2000bf05270 */
[----:B------:R-:W-:-:S02]  /*25d0*/  UMOV UR7, UR11 ;  /* 0x0000000b00077c82 */ /* 0x000fc40008000000 */
[----:B------:R-:W-:Y:S01]  /*25e0*/  UMOV UR4, UR9 ;  /* 0x0000000900047c82 */ /* 0x000fe20008000000 */
[----:B------:R-:W-:Y:S02]  /*25f0*/  USHF.R.U32.HI UR7, URZ, UR13, UR7 ;  /* 0x0000000dff077299 */ /* 0x000fe40008011607 */
[----:B----4-:R-:W-:Y:S02]  /*2600*/  USHF.R.U32.HI UR4, URZ, UR17, UR4 ;  /* 0x00000011ff047299 */ /* 0x010fe40008011604 */
[----:B------:R-:W-:Y:S02]  /*2610*/  USEL UR7, UR37, UR7, !UP2 ;  /* 0x0000000725077287 */ /* 0x000fe4000d000000 */
[----:B------:R-:W-:-:S04]  /*2620*/  USEL UR4, UR27, UR4, !UP0 ;  /* 0x000000041b047287 */ /* 0x000fc8000c000000 */
[----:B------:R-:W-:Y:S02]  /*2630*/  UIADD3 UR8, UPT, UPT, UR7, -UR4, URZ ;  /* 0x8000000407087290 */ /* 0x000fe4000fffe0ff */
[----:B------:R-:W-:Y:S02]  /*2640*/  UIADD3 UR4, UPT, UPT, -UR7, UR4, URZ ;  /* 0x0000000407047290 */ /* 0x000fe4000fffe1ff */
[----:B------:R-:W-:Y:S02]  /*2650*/  UIMAD UR27, UR8, UR14, UR27 ;  /* 0x0000000e081b72a4 */ /* 0x000fe4000f8e021b */
[----:B------:R-:W-:-:S12]  /*2660*/  UIMAD UR37, UR4, UR16, UR37 ;  /* 0x00000010042572a4 */ /* 0x000fd8000f8e0225 */
.L_x_41:
[----:B------:R-:W-:Y:S01]  /*2670*/  VIADD R11, R11, 0x1 ;  /* 0x000000010b0b7836 */ /* 0x000fe20000000000 */
[----:B------:R-:W-:Y:S02]  /*2680*/  R2UR UR7, R77 ;  /* 0x000000004d0772ca */ /* 0x000fe400000e0000 */
[----:B------:R-:W-:Y:S02]  /*2690*/  R2UR UR4, R76 ;  /* 0x000000004c0472ca */ /* 0x000fe400000e0000 */
[C---:B------:R-:W-:Y:S02]  /*26a0*/  ISETP.NE.AND P0, PT, R11.reuse, 0x2, PT ;  /* 0x000000020b00780c */ /* 0x040fe40003f05270 */
[----:B------:R-:W-:Y:S02]  /*26b0*/  PLOP3.LUT P1, PT, PT, PT, PT, 0x80, 0x8 ;  /* 0x000000000008781c */ /* 0x000fe40003f2f070 */
[----:B-1----:R-:W-:Y:S02]  /*26c0*/  SEL R0, RZ, 0x1, P0 ;  /* 0x00000001ff007807 */ /* 0x002fe40000000000 */
[----:B------:R-:W-:-:S02]  /*26d0*/  SEL R11, R11, RZ, P0 ;  /* 0x000000ff0b0b7207 */ /* 0x000fc40000000000 */
[----:B------:R-:W-:Y:S01]  /*26e0*/  LOP3.LUT R10, R10, R0, RZ, 0x3c, !PT ;  /* 0x000000000a0a7212 */ /* 0x000fe200078e3cff */
[----:B------:R-:W-:Y:S02]  /*26f0*/  UIADD3 UR30, UPT, UPT, UR37, UR7, URZ ;  /* 0x00000007251e7290 */ /* 0x000fe4000fffe0ff */
[----:B------:R-:W-:Y:S01]  /*2700*/  UIADD3 UR31, UPT, UPT, UR27, UR4, URZ ;  /* 0x000000041b1f7290 */ /* 0x000fe2000fffe0ff */
[----:B------:R-:W-:Y:S11]  /*2710*/  BRA.U UP1, `(.L_x_42) ;  /* 0xfffffff1013c7547 */ /* 0x000ff6000b83ffff */
[----:B------:R-:W-:Y:S01]  /*2720*/  UIADD3 UR7, UPT, UPT, UR6, 0x28, URZ ;  /* 0x0000002806077890 */ /* 0x000fe2000fffe0ff */
[----:B------:R-:W-:-:S03]  /*2730*/  SHF.L.U32 R2, R12, 0x1f, RZ ;  /* 0x0000001f0c027819 */ /* 0x000fc600000006ff */
[----:B------:R-:W-:-:S09]  /*2740*/  ULEA UR4, UR5, UR7, 0x3 ;  /* 0x0000000705047291 */ /* 0x000fd2000f8e18ff */
[----:B------:R-:W1:Y:S02]  /*2750*/  SYNCS.PHASECHK.TRANS64.TRYWAIT P0, [UR4], R2 ;  /* 0x00000002ff0075a7 */ /* 0x000e640008001104 */
[----:B-1----:R-:W-:Y:S05]  /*2760*/  @!P0 BRA `(.L_x_43) ;  /* 0x0000007000a08947 */ /* 0x002fea0003800000 */
.L_x_138:
[----:B------:R-:W-:-:S04]  /*2770*/  UIADD3 UR4, UPT, UPT, UR5, 0x1, URZ ;  /* 0x0000000105047890 */ /* 0x000fc8000fffe0ff */
[----:B------:R-:W-:-:S04]  /*2780*/  UISETP.NE.AND UP0, UPT, UR4, 0x5, UPT ;  /* 0x000000050400788c */ /* 0x000fc8000bf05270 */
[----:B------:R-:W-:Y:S02]  /*2790*/  USEL UR6, URZ, 0x1, UP0 ;  /* 0x00000001ff067887 */ /* 0x000fe40008000000 */
[----:B------:R-:W-:-:S04]  /*27a0*/  USEL UR4, UR4, URZ, UP0 ;  /* 0x000000ff04047287 */ /* 0x000fc80008000000 */
[----:B------:R-:W-:Y:S01]  /*27b0*/  ULEA UR5, UR4, UR7, 0x3 ;  /* 0x0000000704057291 */ /* 0x000fe2000f8e18ff */
[----:B-1----:R-:W-:-:S04]  /*27c0*/  LOP3.LUT R2, R12, UR6, RZ, 0x3c, !PT ;  /* 0x000000060c027c12 */ /* 0x002fc8000f8e3cff */
[----:B------:R-:W-:-:S04]  /*27d0*/  SHF.L.U32 R3, R2, 0x1f, RZ ;  /* 0x0000001f02037819 */ /* 0x000fc800000006ff */
[----:B------:R-:W1:Y:S02]  /*27e0*/  SYNCS.PHASECHK.TRANS64.TRYWAIT P0, [UR5], R3 ;  /* 0x00000003ff0075a7 */ /* 0x000e640008001105 */
[----:B-1----:R-:W-:Y:S05]  /*27f0*/  @!P0 BRA `(.L_x_44) ;  /* 0x0000007000948947 */ /* 0x002fea0003800000 */
.L_x_140:
[----:B------:R-:W-:-:S04]  /*2800*/  UIADD3 UR4, UPT, UPT, UR4, 0x1, URZ ;  /* 0x0000000104047890 */ /* 0x000fc8000fffe0ff */
[----:B------:R-:W-:-:S04]  /*2810*/  UISETP.NE.AND UP0, UPT, UR4, 0x5, UPT ;  /* 0x000000050400788c */ /* 0x000fc8000bf05270 */
[----:B------:R-:W-:Y:S02]  /*2820*/  USEL UR6, URZ, 0x1, UP0 ;  /* 0x00000001ff067887 */ /* 0x000fe40008000000 */
[----:B------:R-:W-:-:S04]  /*2830*/  USEL UR4, UR4, URZ, UP0 ;  /* 0x000000ff04047287 */ /* 0x000fc80008000000 */
[----:B------:R-:W-:Y:S01]  /*2840*/  ULEA UR5, UR4, UR7, 0x3 ;  /* 0x0000000704057291 */ /* 0x000fe2000f8e18ff */
[----:B------:R-:W-:-:S04]  /*2850*/  LOP3.LUT R2, R2, UR6, RZ, 0x3c, !PT ;  /* 0x0000000602027c12 */ /* 0x000fc8000f8e3cff */
[----:B-1----:R-:W-:-:S04]  /*2860*/  SHF.L.U32 R3, R2, 0x1f, RZ ;  /* 0x0000001f02037819 */ /* 0x002fc800000006ff */
[----:B------:R-:W1:Y:S02]  /*2870*/  SYNCS.PHASECHK.TRANS64.TRYWAIT P0, [UR5], R3 ;  /* 0x00000003ff0075a7 */ /* 0x000e640008001105 */
[----:B-1----:R-:W-:Y:S05]  /*2880*/  @!P0 BRA `(.L_x_45) ;  /* 0x0000007000888947 */ /* 0x002fea0003800000 */
.L_x_142:
        /* <DEDUP_REMOVED lines=9> */
.L_x_144:
[----:B------:R-:W-:-:S04]  /*2920*/  UIADD3 UR4, UPT, UPT, UR4, 0x1, URZ ;  /* 0x0000000104047890 */ /* 0x000fc8000fffe0ff */
[----:B------:R-:W-:-:S04]  /*2930*/  UISETP.NE.AND UP0, UPT, UR4, 0x5, UPT ;  /* 0x000000050400788c */ /* 0x000fc8000bf05270 */
[----:B------:R-:W-:Y:S02]  /*2940*/  USEL UR5, URZ, 0x1, UP0 ;  /* 0x00000001ff057887 */ /* 0x000fe40008000000 */
[----:B------:R-:W-:-:S04]  /*2950*/  USEL UR4, UR4, URZ, UP0 ;  /* 0x000000ff04047287 */ /* 0x000fc80008000000 */
[----:B------:R-:W-:Y:S01]  /*2960*/  ULEA UR4, UR4, UR7, 0x3 ;  /* 0x0000000704047291 */ /* 0x000fe2000f8e18ff */
[----:B------:R-:W-:-:S04]  /*2970*/  LOP3.LUT R2, R2, UR5, RZ, 0x3c, !PT ;  /* 0x0000000502027c12 */ /* 0x000fc8000f8e3cff */
[----:B------:R-:W-:Y:S01]  /*2980*/  SHF.L.U32 R2, R2, 0x1f, RZ ;  /* 0x0000001f02027819 */ /* 0x000fe200000006ff */
[----:B-1----:R-:W-:-:S07]  /*2990*/  IMAD.U32 R0, RZ, RZ, UR4 ;  /* 0x00000004ff007e24 */ /* 0x002fce000f8e00ff */
.L_x_47:
[----:B-1----:R1:W2:Y:S02]  /*29a0*/  SYNCS.PHASECHK.TRANS64.TRYWAIT P0, [R0+URZ], R2 ;  /* 0x00000002000075a7 */ /* 0x0022a400080011ff */
[----:B--2---:R-:W-:Y:S05]  /*29b0*/  @!P0 NANOSLEEP.SYNCS 0x989680 ;  /* 0x009896800000895d */ /* 0x004fea0003900000 */
[----:B------:R-:W2:Y:S02]  /*29c0*/  @!P0 SYNCS.PHASECHK.TRANS64 P0, [R0+URZ], R2 ;  /* 0x00000002000085a7 */ /* 0x000ea400080010ff */
[----:B--2---:R-:W-:Y:S05]  /*29d0*/  @P0 EXIT ;  /* 0x000000000000094d */ /* 0x004fea0003800000 */
[----:B------:R-:W-:Y:S05]  /*29e0*/  BRA `(.L_x_47) ;  /* 0xfffffffc00ec7947 */ /* 0x000fea000383ffff */
.L_x_22:
[----:B------:R-:W-:-:S04]  /*29f0*/  UISETP.NE.AND UP0, UPT, UR45, URZ, UPT ;  /* 0x000000ff2d00728c */ /* 0x000fc8000bf05270 */
[----:B------:R-:W-:-:S09]  /*2a00*/  UISETP.NE.OR UP0, UPT, UR18, 0x1, UP0 ;  /* 0x000000011200788c */ /* 0x000fd20008705670 */
[----:B------:R-:W-:Y:S05]  /*2a10*/  BRA.U UP0, `(.L_x_48) ;  /* 0x0000000500487547 */ /* 0x000fea000b800000 */
[----:B------:R-:W-:Y:S01]  /*2a20*/  ISETP.GE.U32.AND P2, PT, R0, 0x2, PT ;  /* 0x000000020000780c */ /* 0x000fe20003f46070 */
[----:B------:R-:W-:Y:S01]  /*2a30*/  IMAD.MOV.U32 R12, RZ, RZ, 0x1 ;  /* 0x00000001ff0c7424 */ /* 0x000fe200078e00ff */
[----:B------:R-:W-:Y:S02]  /*2a40*/  CS2R R10, SRZ ;  /* 0x00000000000a7805 */ /* 0x000fe4000001ff00 */
[----:B------:R-:W-:Y:S01]  /*2a50*/  CS2R R8, SRZ ;  /* 0x0000000000087805 */ /* 0x000fe2000001ff00 */
[----:B------:R-:W-:Y:S01]  /*2a60*/  UMOV UR6, 0x400 ;  /* 0x0000040000067882 */ /* 0x000fe20000000000 */
[----:B------:R-:W-:Y:S01]  /*2a70*/  UMOV UR5, URZ ;  /* 0x000000ff00057c82 */ /* 0x000fe20008000000 */
[----:B------:R-:W-:-:S12]  /*2a80*/  ULEA UR6, UR45, UR6, 0x18 ;  /* 0x000000062d067291 */ /* 0x000fd8000f8ec0ff */
.L_x_52:
[----:B------:R-:W-:Y:S02]  /*2a90*/  LEA R2, R8, UR6, 0x3 ;  /* 0x0000000608027c11 */ /* 0x000fe4000f8e18ff */
[----:B------:R-:W-:-:S03]  /*2aa0*/  SHF.L.U32 R4, R9, 0x1f, RZ ;  /* 0x0000001f09047819 */ /* 0x000fc600000006ff */
[----:B------:R-:W-:Y:S01]  /*2ab0*/  VIADD R5, R2, 0x110 ;  /* 0x0000011002057836 */ /* 0x000fe20000000000 */
[----:B------:R-:W2:Y:S02]  /*2ac0*/  SYNCS.PHASECHK.TRANS64.TRYWAIT P0, [R2+URZ+0x100], R4 ;  /* 0x00010004020075a7 */ /* 0x000ea400080011ff */
[----:B--2---:R-:W-:Y:S05]  /*2ad0*/  @!P0 BRA `(.L_x_49) ;  /* 0x0000007000248947 */ /* 0x004fea0003800000 */
.L_x_145:
[----:B------:R-:W-:Y:S01]  /*2ae0*/  ULEA UR4, UR5, UR6, 0x3 ;  /* 0x0000000605047291 */ /* 0x000fe2000f8e18ff */
[----:B--2---:R-:W-:Y:S01]  /*2af0*/  PRMT R2, RZ, 0x654, R5 ;  /* 0x00000654ff027816 */ /* 0x004fe20000000005 */
[----:B------:R-:W-:Y:S01]  /*2b00*/  @!P2 IMAD.MOV.U32 R4, RZ, RZ, 0x10 ;  /* 0x00000010ff04a424 */ /* 0x000fe200078e00ff */
[----:B------:R-:W-:Y:S01]  /*2b10*/  SHF.L.U32 R5, R12, 0x1f, RZ ;  /* 0x0000001f0c057819 */ /* 0x000fe200000006ff */
[----:B------:R-:W-:Y:S01]  /*2b20*/  UIADD3 UR7, UPT, UPT, UR4, 0xa0, URZ ;  /* 0x000000a004077890 */ /* 0x000fe2000fffe0ff */
[----:B------:R2:W-:Y:S05]  /*2b30*/  SYNCS.ARRIVE.TRANS64.RED.A1T0 RZ, [R2+URZ], RZ ;  /* 0x000000ff02ff79a7 */ /* 0x0005ea00081004ff */
[----:B------:R-:W-:Y:S01]  /*2b40*/  IMAD.U32 R6, RZ, RZ, UR7 ;  /* 0x00000007ff067e24 */ /* 0x000fe2000f8e00ff */
[----:B------:R-:W3:Y:S04]  /*2b50*/  SYNCS.PHASECHK.TRANS64.TRYWAIT P0, [UR4+0xb0], R5 ;  /* 0x0000b005ff0075a7 */ /* 0x000ee80008001104 */
[----:B------:R-:W-:Y:S01]  /*2b60*/  PRMT R6, R0, 0x654, R6 ;  /* 0x0000065400067816 */ /* 0x000fe20000000006 */
[----:B--23--:R-:W-:Y:S06]  /*2b70*/  @!P0 BRA `(.L_x_50) ;  /* 0x0000007000108947 */ /* 0x00cfec0003800000 */
.L_x_147:
[----:B------:R-:W-:Y:S01]  /*2b80*/  ULEA UR8, UR5, UR6, 0x4 ;  /* 0x0000000605087291 */ /* 0x000fe2000f8e20ff */
[----:B------:R-:W-:Y:S01]  /*2b90*/  SEL R3, R6, R3, !P2 ;  /* 0x0000000306037207 */ /* 0x000fe20005000000 */
[----:B------:R-:W-:Y:S01]  /*2ba0*/  UIADD3 UR9, UPT, UPT, UR4, 0xa0, URZ ;  /* 0x000000a004097890 */ /* 0x000fe2000fffe0ff */
[----:B--2---:R-:W-:Y:S01]  /*2bb0*/  LEA R2, R11, UR6, 0x3 ;  /* 0x000000060b027c11 */ /* 0x004fe2000f8e18ff */
[----:B------:R-:W-:Y:S01]  /*2bc0*/  UIADD3 UR8, UPT, UPT, UR8, 0x130, URZ ;  /* 0x0000013008087890 */ /* 0x000fe2000fffe0ff */
[----:B------:R2:W-:Y:S01]  /*2bd0*/  @!P2 SYNCS.ARRIVE.TRANS64.RED RZ, [R3+URZ], R4 ;  /* 0x0000000403ffa9a7 */ /* 0x0005e200080004ff */
[----:B------:R-:W-:Y:S01]  /*2be0*/  UIADD3 UR4, UPT, UPT, UR5, 0x1, URZ ;  /* 0x0000000105047890 */ /* 0x000fe2000fffe0ff */
[----:B------:R-:W-:-:S03]  /*2bf0*/  VIADD R8, R8, 0x1 ;  /* 0x0000000108087836 */ /* 0x000fc60000000000 */
[----:B------:R-:W-:Y:S02]  /*2c00*/  UISETP.NE.AND UP0, UPT, UR4, 0x2, UPT ;  /* 0x000000020400788c */ /* 0x000fe4000bf05270 */
[----:B------:R-:W-:Y:S01]  /*2c10*/  ISETP.NE.AND P0, PT, R8, 0x2, PT ;  /* 0x000000020800780c */ /* 0x000fe20003f05270 */
[----:B------:R-:W-:Y:S06]  /*2c20*/  UGETNEXTWORKID.BROADCAST [UR8], [UR9] ;  /* 0x00000000080073ca */ /* 0x000fec0008000100 */
[----:B------:R-:W-:Y:S02]  /*2c30*/  USEL UR7, URZ, 0x1, UP0 ;  /* 0x00000001ff077887 */ /* 0x000fe40008000000 */
[----:B------:R-:W-:-:S04]  /*2c40*/  USEL UR5, UR4, URZ, UP0 ;  /* 0x000000ff04057287 */ /* 0x000fc80008000000 */
[----:B------:R-:W-:Y:S02]  /*2c50*/  LOP3.LUT R12, R12, UR7, RZ, 0x3c, !PT ;  /* 0x000000070c0c7c12 */ /* 0x000fe4000f8e3cff */
[----:B--2---:R-:W-:-:S04]  /*2c60*/  SHF.L.U32 R4, R10, 0x1f, RZ ;  /* 0x0000001f0a047819 */ /* 0x004fc800000006ff */
[----:B------:R-:W2:Y:S02]  /*2c70*/  SYNCS.PHASECHK.TRANS64.TRYWAIT P1, [R2+URZ+0xa0], R4 ;  /* 0x0000a004020075a7 */ /* 0x000ea400080211ff */
[----:B--2---:R-:W-:Y:S05]  /*2c80*/  @!P1 BRA `(.L_x_51) ;  /* 0x0000006c00e49947 */ /* 0x004fea0003800000 */
.L_x_148:
[C---:B--2---:R-:W-:Y:S01]  /*2c90*/  LEA R4, R11.reuse, UR6, 0x4 ;  /* 0x000000060b047c11 */ /* 0x044fe2000f8e20ff */
[----:B------:R-:W-:Y:S01]  /*2ca0*/  VIADD R2, R2, 0xb0 ;  /* 0x000000b002027836 */ /* 0x000fe20000000000 */
[----:B------:R-:W-:Y:S01]  /*2cb0*/  SEL R8, R8, RZ, P0 ;  /* 0x000000ff08087207 */ /* 0x000fe20000000000 */
[----:B------:R-:W-:-:S03]  /*2cc0*/  VIADD R11, R11, 0x1 ;  /* 0x000000010b0b7836 */ /* 0x000fc60000000000 */
[----:B------:R-:W2:Y:S01]  /*2cd0*/  LDS.128 R4, [R4+0x130] ;  /* 0x0001300004047984 */ /* 0x000ea20000000c00 */
[----:B------:R-:W-:Y:S02]  /*2ce0*/  PRMT R2, RZ, 0x654, R2 ;  /* 0x00000654ff027816 */ /* 0x000fe40000000002 */
[C---:B------:R-:W-:Y:S01]  /*2cf0*/  ISETP.NE.AND P1, PT, R11.reuse, 0x2, PT ;  /* 0x000000020b00780c */ /* 0x040fe20003f25270 */
[----:B------:R-:W-:Y:S01]  /*2d00*/  @!PT LDS RZ, [RZ] ;  /* 0x00000000fffff984 */ /* 0x000fe20000000800 */
[----:B------:R-:W-:Y:S01]  /*2d10*/  @!PT LDS RZ, [RZ] ;  /* 0x00000000fffff984 */ /* 0x000fe20000000800 */
[----:B------:R-:W-:Y:S01]  /*2d20*/  @!PT LDS RZ, [RZ] ;  /* 0x00000000fffff984 */ /* 0x000fe20000000800 */
[----:B------:R-:W-:Y:S01]  /*2d30*/  @!PT LDS RZ, [RZ] ;  /* 0x00000000fffff984 */ /* 0x000fe20000000800 */
[----:B------:R3:W-:Y:S06]  /*2d40*/  MEMBAR.ALL.CTA ;  /* 0x0000000000007992 */ /* 0x0007ec0000008000 */
[----:B---3--:R-:W3:Y:S01]  /*2d50*/  FENCE.VIEW.ASYNC.S ;  /* 0x00000000000073c6 */ /* 0x008ee20000000000 */
[----:B------:R-:W-:Y:S01]  /*2d60*/  SEL R11, R11, RZ, P1 ;  /* 0x000000ff0b0b7207 */ /* 0x000fe20000800000 */
[----:B---3--:R3:W-:Y:S01]  /*2d70*/  SYNCS.ARRIVE.TRANS64.RED.A1T0 RZ, [R2+URZ], RZ ;  /* 0x000000ff02ff79a7 */ /* 0x0087e200081004ff */
[----:B--2---:R-:W-:-:S02]  /*2d80*/  LOP3.LUT P3, RZ, R6, 0x1, RZ, 0xc0, !PT ;  /* 0x0000000106ff7812 */ /* 0x004fc4000786c0ff */
[----:B------:R-:W-:-:S04]  /*2d90*/  SEL R4, RZ, 0x1, P1 ;  /* 0x00000001ff047807 */ /* 0x000fc80000800000 */
[----:B------:R-:W-:Y:S02]  /*2da0*/  LOP3.LUT R10, R10, R4, RZ, 0x3c, !PT ;  /* 0x000000040a0a7212 */ /* 0x000fe400078e3cff */
[----:B---3--:R-:W-:-:S04]  /*2db0*/  SEL R2, RZ, 0x1, P0 ;  /* 0x00000001ff027807 */ /* 0x008fc80000000000 */
[----:B------:R-:W-:Y:S01]  /*2dc0*/  LOP3.LUT R9, R9, R2, RZ, 0x3c, !PT ;  /* 0x0000000209097212 */ /* 0x000fe200078e3cff */
[----:B------:R-:W-:Y:S06]  /*2dd0*/  @P3 BRA `(.L_x_52) ;  /* 0xfffffffc002c3947 */ /* 0x000fec000383ffff */
[----:B------:R-:W-:Y:S01]  /*2de0*/  ULEA UR4, UR5, UR6, 0x3 ;  /* 0x0000000605047291 */ /* 0x000fe2000f8e18ff */
[----:B------:R-:W-:-:S08]  /*2df0*/  SHF.L.U32 R2, R12, 0x1f, RZ ;  /* 0x0000001f0c027819 */ /* 0x000fd000000006ff */
[----:B------:R-:W2:Y:S02]  /*2e00*/  SYNCS.PHASECHK.TRANS64 P0, [UR4+0xb0], R2 ;  /* 0x0000b002ff0075a7 */ /* 0x000ea40008001004 */
[----:B--2---:R-:W-:Y:S05]  /*2e10*/  @P0 BRA `(.L_x_53) ;  /* 0x0000000000080947 */ /* 0x004fea0003800000 */
[----:B------:R-:W2:Y:S02]  /*2e20*/  SYNCS.PHASECHK.TRANS64.TRYWAIT P0, [UR4+0xb0], R2 ;  /* 0x0000b002ff0075a7 */ /* 0x000ea40008001104 */
[----:B--2---:R-:W-:Y:S05]  /*2e30*/  @!P0 BRA `(.L_x_54) ;  /* 0x0000006c008c8947 */ /* 0x004fea0003800000 */
.L_x_53:
[----:B------:R-:W-:-:S04]  /*2e40*/  UIADD3 UR7, UPT, UPT, UR5, 0x1, URZ ;  /* 0x0000000105077890 */ /* 0x000fc8000fffe0ff */
[----:B------:R-:W-:-:S04]  /*2e50*/  UISETP.NE.AND UP0, UPT, UR7, 0x2, UPT ;  /* 0x000000020700788c */ /* 0x000fc8000bf05270 */
[----:B------:R-:W-:Y:S02]  /*2e60*/  USEL UR8, URZ, 0x1, UP0 ;  /* 0x00000001ff087887 */ /* 0x000fe40008000000 */
[----:B------:R-:W-:-:S04]  /*2e70*/  USEL UR7, UR7, URZ, UP0 ;  /* 0x000000ff07077287 */ /* 0x000fc80008000000 */
[----:B------:R-:W-:Y:S01]  /*2e80*/  ULEA UR7, UR7, UR6, 0x3 ;  /* 0x0000000607077291 */ /* 0x000fe2000f8e18ff */
[----:B--2---:R-:W-:-:S04]  /*2e90*/  LOP3.LUT R2, R12, UR8, RZ, 0x3c, !PT ;  /* 0x000000080c027c12 */ /* 0x004fc8000f8e3cff */
[----:B------:R-:W-:-:S04]  /*2ea0*/  SHF.L.U32 R0, R2, 0x1f, RZ ;  /* 0x0000001f02007819 */ /* 0x000fc800000006ff */
[----:B------:R-:W2:Y:S02]  /*2eb0*/  SYNCS.PHASECHK.TRANS64 P0, [UR7+0xb0], R0 ;  /* 0x0000b000ff0075a7 */ /* 0x000ea40008001007 */
[----:B-12---:R-:W-:Y:S05]  /*2ec0*/  @P0 EXIT ;  /* 0x000000000000094d */ /* 0x006fea0003800000 */
[----:B------:R-:W-:Y:S02]  /*2ed0*/  SHF.L.U32 R2, R2, 0x1f, RZ ;  /* 0x0000001f02027819 */ /* 0x000fe400000006ff */
[----:B------:R-:W-:-:S07]  /*2ee0*/  MOV R0, UR7 ;  /* 0x0000000700007c02 */ /* 0x000fce0008000f00 */
.L_x_55:
[----:B-1----:R1:W2:Y:S02]  /*2ef0*/  SYNCS.PHASECHK.TRANS64.TRYWAIT P0, [R0+URZ+0xb0], R2 ;  /* 0x0000b002000075a7 */ /* 0x0022a400080011ff */
[----:B--2---:R-:W-:Y:S05]  /*2f00*/  @!P0 NANOSLEEP.SYNCS 0x989680 ;  /* 0x009896800000895d */ /* 0x004fea0003900000 */
[----:B------:R-:W2:Y:S02]  /*2f10*/  @!P0 SYNCS.PHASECHK.TRANS64 P0, [R0+URZ+0xb0], R2 ;  /* 0x0000b002000085a7 */ /* 0x000ea400080010ff */
[----:B--2---:R-:W-:Y:S05]  /*2f20*/  @P0 EXIT ;  /* 0x000000000000094d */ /* 0x004fea0003800000 */
[----:B------:R-:W-:Y:S05]  /*2f30*/  BRA `(.L_x_55) ;  /* 0xfffffffc00ec7947 */ /* 0x000fea000383ffff */
.L_x_48:
[----:B------:R-:W-:Y:S05]  /*2f40*/  BRA.U UP4, `(.L_x_56) ;  /* 0x0000000d04d47547 */ /* 0x000fea000b800000 */
[----:B------:R-:W-:Y:S01]  /*2f50*/  UMOV UR4, 0x40 ;  /* 0x0000004000047882 */ /* 0x000fe20000000000 */
[----:B------:R-:W-:Y:S01]  /*2f60*/  NOP ;  /* 0x0000000000007918 */ /* 0x000fe20000000000 */
[----:B------:R-:W-:Y:S01]  /*2f70*/  ULEA UR5, UR45, UR4, 0x18 ;  /* 0x000000042d057291 */ /* 0x000fe2000f8ec0ff */
[----:B------:R-:W-:Y:S02]  /*2f80*/  UMOV UR6, 0x400 ;  /* 0x0000040000067882 */ /* 0x000fe40000000000 */
[----:B------:R-:W-:-:S06]  /*2f90*/  ULEA UR6, UR45, UR6, 0x18 ;  /* 0x000000062d067291 */ /* 0x000fcc000f8ec0ff */
[----:B------:R-:W2:Y:S02]  /*2fa0*/  LDS.U8 R0, [UR5+0x1c] ;  /* 0x00001c05ff007984 */ /* 0x000ea40008000000 */
[----:B--2---:R-:W-:-:S13]  /*2fb0*/  ISETP.NE.AND P0, PT, R0, RZ, PT ;  /* 0x000000ff0000720c */ /* 0x004fda0003f05270 */
[----:B------:R-:W-:Y:S05]  /*2fc0*/  @P0 BRA `(.L_x_57) ;  /* 0x0000000000580947 */ /* 0x000fea0003800000 */
[----:B------:R-:W-:-:S13]  /*2fd0*/  ELECT P0, URZ, PT ;  /* 0x0000000000ff782f */ /* 0x000fda0003800000 */
[----:B------:R-:W-:Y:S05]  /*2fe0*/  @!P0 BRA `(.L_x_58) ;  /* 0x0000000000608947 */ /* 0x000fea0003800000 */
[----:B------:R-:W-:Y:S01]  /*2ff0*/  UMOV UR4, 0x10 ;  /* 0x0000001000047882 */ /* 0x000fe20000000000 */
[----:B------:R-:W-:Y:S01]  /*3000*/  HFMA2 R0, -RZ, RZ, 0, 5.9604644775390625e-08 ;  /* 0x00000001ff007431 */ /* 0x000fe200000001ff */
[----:B------:R-:W-:-:S03]  /*3010*/  MOV R3, 0xffff ;  /* 0x0000ffff00037802 */ /* 0x000fc60000000f00 */
[----:B------:R-:W-:Y:S04]  /*3020*/  DEPBAR.LE SB2, 0x36 ;  /* 0x0000ad800000791a */ /* 0x000fe80000000000 */
[----:B------:R-:W2:Y:S02]  /*3030*/  UTCATOMSWS.FIND_AND_SET.ALIGN UP0, UR4, UR4 ;  /* 0x00000004000475e3 */ /* 0x000ea40008000800 */
[----:B--2---:R-:W-:Y:S01]  /*3040*/  MOV R4, UR4 ;  /* 0x0000000400047c02 */ /* 0x004fe20008000f00 */
[----:B------:R-:W-:Y:S06]  /*3050*/  BRA.U UP0, `(.L_x_59) ;  /* 0x0000000100187547 */ /* 0x000fec000b800000 */
.L_x_60:
[----:B------:R-:W-:Y:S05]  /*3060*/  NANOSLEEP 0x64 ;  /* 0x000000640000795d */ /* 0x000fea0003800000 */
[----:B------:R-:W-:-:S05]  /*3070*/  UMOV UR4, 0x10 ;  /* 0x0000001000047882 */ /* 0x000fca0000000000 */
[----:B------:R-:W-:Y:S04]  /*3080*/  DEPBAR.LE SB2, 0x36 ;  /* 0x0000ad800000791a */ /* 0x000fe80000000000 */
[----:B------:R-:W2:Y:S02]  /*3090*/  UTCATOMSWS.FIND_AND_SET.ALIGN UP0, UR4, UR4 ;  /* 0x00000004000475e3 */ /* 0x000ea40008000800 */
[----:B--2---:R-:W-:Y:S01]  /*30a0*/  MOV R4, UR4 ;  /* 0x0000000400047c02 */ /* 0x004fe20008000f00 */
[----:B------:R-:W-:Y:S05]  /*30b0*/  BRA.U !UP0, `(.L_x_60) ;  /* 0xfffffffd08e87547 */ /* 0x000fea000b83ffff */
.L_x_59:
[-C--:B------:R-:W-:Y:S02]  /*30c0*/  SHF.L.U32 R3, R3, R4.reuse, RZ ;  /* 0x0000000403037219 */ /* 0x080fe400000006ff */
[----:B------:R-:W-:Y:S01]  /*30d0*/  SHF.L.U32 R0, R0, R4, RZ ;  /* 0x0000000400007219 */ /* 0x000fe200000006ff */
[----:B------:R-:W-:Y:S02]  /*30e0*/  IMAD.SHL.U32 R4, R4, 0x20, RZ ;  /* 0x0000002004047824 */ /* 0x000fe400078e00ff */
[----:B------:R2:W-:Y:S04]  /*30f0*/  ATOMS.OR RZ, [UR5+0x14], R3 ;  /* 0x00001403ffff798c */ /* 0x0005e8000b000005 */
[----:B------:R2:W-:Y:S04]  /*3100*/  ATOMS.OR RZ, [UR5+0x18], R0 ;  /* 0x00001800ffff798c */ /* 0x0005e8000b000005 */
[----:B------:R2:W-:Y:S01]  /*3110*/  STS [UR6+0x150], R4 ;  /* 0x00015004ff007988 */ /* 0x0005e20008000806 */
[----:B------:R-:W-:Y:S05]  /*3120*/  BRA `(.L_x_58) ;  /* 0x0000000000107947 */ /* 0x000fea0003800000 */
.L_x_57:
[----:B------:R-:W-:Y:S02]  /*3130*/  MOV R0, 0xffffffff ;  /* 0xffffffff00007802 */ /* 0x000fe40000000f00 */
[----:B------:R-:W-:-:S03]  /*3140*/  MOV R4, 0x3170 ;  /* 0x0000317000047802 */ /* 0x000fc60000000f00 */
[----:B------:R2:W-:Y:S04]  /*3150*/  STS [UR6+0x150], R0 ;  /* 0x00015000ff007988 */ /* 0x0005e80008000806 */
[----:B-12--5:R-:W-:Y:S05]  /*3160*/  CALL.REL.NOINC `($__internal_1_$__cuda_sm10x_tcgen05_guardrail_trap_phase_invalid_during_alloc) ;  /* 0x0000007000d47944 */ /* 0x026fea0003c00000 */
.L_x_58:
[----:B------:R-:W-:Y:S05]  /*3170*/  WARPSYNC.ALL ;  /* 0x0000000000007948 */ /* 0x000fea0003800000 */
[----:B------:R-:W3:Y:S01]  /*3180*/  S2UR UR4, SR_CgaCtaId ;  /* 0x00000000000479c3 */ /* 0x000ee20000008800 */
[----:B------:R-:W-:Y:S01]  /*3190*/  UMOV UR26, 0x400 ;  /* 0x00000400001a7882 */ /* 0x000fe20000000000 */
[----:B------:R-:W-:-:S06]  /*31a0*/  NOP ;  /* 0x0000000000007918 */ /* 0x000fcc0000000000 */
[----:B------:R-:W-:Y:S06]  /*31b0*/  BAR.ARV 0x6, 0xa0 ;  /* 0x0182800000007b1d */ /* 0x000fec0000002000 */
[----:B------:R-:W4:Y:S01]  /*31c0*/  LDCU UR5, c[0x0][0x38c] ;  /* 0x00007180ff0577ac */ /* 0x000f220008000800 */
[----:B------:R-:W-:Y:S01]  /*31d0*/  LOP3.LUT R2, R2, 0xffff, RZ, 0xc0, !PT ;  /* 0x0000ffff02027812 */ /* 0x000fe200078ec0ff */
[----:B------:R-:W-:Y:S01]  /*31e0*/  IMAD.MOV.U32 R11, RZ, RZ, 0x1 ;  /* 0x00000001ff0b7424 */ /* 0x000fe200078e00ff */
[----:B------:R-:W-:Y:S01]  /*31f0*/  CS2R R8, SRZ ;  /* 0x0000000000087805 */ /* 0x000fe2000001ff00 */
[----:B------:R-:W1:Y:S01]  /*3200*/  LDCU UR7, c[0x0][0x38c] ;  /* 0x00007180ff0777ac */ /* 0x000e620008000800 */
[----:B------:R-:W-:Y:S01]  /*3210*/  R2UR UR27, R2 ;  /* 0x00000000021b72ca */ /* 0x000fe200000e0000 */
[----:B------:R-:W-:Y:S01]  /*3220*/  IMAD.MOV.U32 R10, RZ, RZ, RZ ;  /* 0x000000ffff0a7224 */ /* 0x000fe200078e00ff */
[----:B------:R-:W-:Y:S01]  /*3230*/  UMOV UR30, URZ ;  /* 0x000000ff001e7c82 */ /* 0x000fe20008000000 */
[----:B------:R-:W-:Y:S01]  /*3240*/  UMOV UR24, URZ ;  /* 0x000000ff00187c82 */ /* 0x000fe20008000000 */
[----:B---3--:R-:W-:Y:S01]  /*3250*/  ULEA UR26, UR4, UR26, 0x18 ;  /* 0x0000001a041a7291 */ /* 0x008fe2000f8ec0ff */
[----:B------:R-:W-:Y:S01]  /*3260*/  UMOV UR38, 0x0 ;  /* 0x0000000000267882 */ /* 0x000fe20000000000 */
[----:B------:R-:W-:-:S02]  /*3270*/  UMOV UR39, 0x44004a0 ;  /* 0x044004a000277882 */ /* 0x000fc40000000000 */
[----:B------:R-:W-:Y:S02]  /*3280*/  UIADD3 UR4, UPT, UPT, UR26, 0x6400, URZ ;  /* 0x000064001a047890 */ /* 0x000fe4000fffe0ff */
[----:B------:R-:W-:Y:S02]  /*3290*/  UIADD3 UR6, UPT, UPT, UR26, 0x10400, URZ ;  /* 0x000104001a067890 */ /* 0x000fe4000fffe0ff */
[----:B----4-:R-:W-:Y:S01]  /*32a0*/  UIADD3 UR5, UPT, UPT, UR5, 0x7f, URZ ;  /* 0x0000007f05057890 */ /* 0x010fe2000fffe0ff */
[----:B--2---:R-:W2:Y:S01]  /*32b0*/  LDS R0, [UR26+0x150] ;  /* 0x0001501aff007984 */ /* 0x004ea20008000800 */
[----:B-1----:R-:W-:Y:S01]  /*32c0*/  UMOV UR36, 0x0 ;  /* 0x0000000000247882 */ /* 0x002fe20000000000 */
[----:B------:R-:W-:Y:S01]  /*32d0*/  UMOV UR37, 0x44004a0 ;  /* 0x044004a000257882 */ /* 0x000fe20000000000 */
[----:B------:R-:W-:Y:S02]  /*32e0*/  USHF.R.S32.HI UR40, URZ, 0x1f, UR5 ;  /* 0x0000001fff287899 */ /* 0x000fe40008011405 */
[----:B------:R-:W-:-:S02]  /*32f0*/  UISETP.GE.AND UP4, UPT, UR7, 0x1, UPT ;  /* 0x000000010700788c */ /* 0x000fc4000bf86270 */
[----:B------:R-:W-:Y:S02]  /*3300*/  ULEA.HI UR40, UR40, UR5, URZ, 0x7 ;  /* 0x0000000528287291 */ /* 0x000fe4000f8f38ff */
[----:B------:R-:W-:Y:S02]  /*3310*/  USHF.R.U32.HI UR5, URZ, 0x4, UR4 ;  /* 0x00000004ff057899 */ /* 0x000fe40008011604 */
[----:B------:R-:W-:Y:S02]  /*3320*/  USHF.R.S32.HI UR40, URZ, 0x7, UR40 ;  /* 0x00000007ff287899 */ /* 0x000fe40008011428 */
[----:B------:R-:W-:Y:S02]  /*3330*/  USHF.R.U32.HI UR4, URZ, 0x4, UR6 ;  /* 0x00000004ff047899 */ /* 0x000fe40008011606 */
[----:B------:R-:W-:Y:S02]  /*3340*/  UISETP.LT.AND UP0, UPT, UR40, 0x1, UPT ;  /* 0x000000012800788c */ /* 0x000fe4000bf01270 */
[----:B------:R-:W-:-:S02]  /*3350*/  ULOP3.LUT UR5, UR5, 0x3fff, URZ, 0xc0, !UPT ;  /* 0x00003fff05057892 */ /* 0x000fc4000f8ec0ff */
[----:B------:R-:W-:Y:S02]  /*3360*/  ULOP3.LUT UR4, UR4, 0x3fff, URZ, 0xc0, !UPT ;  /* 0x00003fff04047892 */ /* 0x000fe4000f8ec0ff */
[----:B------:R-:W-:Y:S02]  /*3370*/  USEL UR41, UR40, 0x1, !UP0 ;  /* 0x0000000128297887 */ /* 0x000fe4000c000000 */
[----:B------:R-:W-:Y:S02]  /*3380*/  ULOP3.LUT UR28, UR5, 0x10000, URZ, 0xfc, !UPT ;  /* 0x00010000051c7892 */ /* 0x000fe4000f8efcff */
[----:B------:R-:W-:Y:S02]  /*3390*/  ULOP3.LUT UR29, UR4, 0x10000, URZ, 0xfc, !UPT ;  /* 0x00010000041d7892 */ /* 0x000fe4000f8efcff */
[----:B------:R-:W-:Y:S01]  /*33a0*/  UIADD3 UR41, UPT, UPT, -UR41, URZ, URZ ;  /* 0x000000ff29297290 */ /* 0x000fe2000fffe1ff */
[----:B------:R-:W-:Y:S01]  /*33b0*/  UMOV UR34, 0x0 ;  /* 0x0000000000227882 */ /* 0x000fe20000000000 */
[----:B------:R-:W-:Y:S01]  /*33c0*/  UMOV UR35, 0x44004a0 ;  /* 0x044004a000237882 */ /* 0x000fe20000000000 */
[----:B------:R-:W-:Y:S01]  /*33d0*/  UMOV UR32, 0x0 ;  /* 0x0000000000207882 */ /* 0x000fe20000000000 */
[----:B------:R-:W-:Y:S01]  /*33e0*/  UMOV UR33, 0x44004a0 ;  /* 0x044004a000217882 */ /* 0x000fe20000000000 */
[----:B--2---:R-:W-:-:S15]  /*33f0*/  R2UR UR42, R0 ;  /* 0x00000000002a72ca */ /* 0x004fde00000e0000 */
.L_x_67:
[----:B------:R-:W-:Y:S02]  /*3400*/  LEA R0, R10, UR26, 0x3 ;  /* 0x0000001a0a007c11 */ /* 0x000fe4000f8e18ff */
[----:B------:R-:W-:Y:S02]  /*3410*/  SHF.L.U32 R2, R9, 0x1f, RZ ;  /* 0x0000001f09027819 */ /* 0x000fe400000006ff */
[----:B------:R-:W-:Y:S01]  /*3420*/  PLOP3.LUT P0, PT, PT, PT, UP4, 0x80, 0x8 ;  /* 0x000000000008781c */ /* 0x000fe20003f0f048 */
[----:B------:R-:W-:Y:S01]  /*3430*/  VIADD R3, R0, 0xb0 ;  /* 0x000000b000037836 */ /* 0x000fe20000000000 */
[----:B-1----:R-:W1:Y:S02]  /*3440*/  SYNCS.PHASECHK.TRANS64.TRYWAIT P1, [R0+URZ+0xa0], R2 ;  /* 0x0000a002000075a7 */ /* 0x002e6400080211ff */
[----:B-1-3--:R-:W-:Y:S09]  /*3450*/  @!P1 BRA `(.L_x_61) ;  /* 0x00000068001c9947 */ /* 0x00aff20003800000 */
.L_x_150:
[----:B------:R-:W-:Y:S01]  /*3460*/  LEA R4, R10, UR26, 0x4 ;  /* 0x0000001a0a047c11 */ /* 0x000fe2000f8e20ff */
[----:B------:R-:W-:Y:S01]  /*3470*/  @UP4 ULEA UR4, UR24, UR26, 0x3 ;  /* 0x0000001a18044291 */ /* 0x000fe2000f8e18ff */
[----:B------:R-:W-:Y:S01]  /*3480*/  PLOP3.LUT P2, PT, PT, PT, PT, 0x80, 0x8 ;  /* 0x000000000008781c */ /* 0x000fe20003f4f070 */
[----:B------:R-:W-:Y:S01]  /*3490*/  ULEA UR31, UR30, UR26, 0x3 ;  /* 0x0000001a1e1f7291 */ /* 0x000fe2000f8e18ff */
[----:B------:R-:W-:Y:S02]  /*34a0*/  PRMT R3, RZ, 0x654, R3 ;  /* 0x00000654ff037816 */ /* 0x000fe40000000003 */
[----:B------:R-:W2:Y:S01]  /*34b0*/  LDS.128 R4, [R4+0x130] ;  /* 0x0001300004047984 */ /* 0x000ea20000000c00 */
[----:B-1----:R-:W-:Y:S02]  /*34c0*/  @P0 SHF.L.U32 R2, R8, 0x1f, RZ ;  /* 0x0000001f08020819 */ /* 0x002fe400000006ff */
[----:B------:R-:W-:Y:S01]  /*34d0*/  SHF.L.U32 R0, R11, 0x1f, RZ ;  /* 0x0000001f0b007819 */ /* 0x000fe200000006ff */
[----:B------:R-:W-:Y:S01]  /*34e0*/  @!PT LDS RZ, [RZ] ;  /* 0x00000000fffff984 */ /* 0x000fe20000000800 */
[----:B------:R-:W-:Y:S01]  /*34f0*/  @!PT LDS RZ, [RZ] ;  /* 0x00000000fffff984 */ /* 0x000fe20000000800 */
[----:B------:R-:W-:Y:S01]  /*3500*/  @!PT LDS RZ, [RZ] ;  /* 0x00000000fffff984 */ /* 0x000fe20000000800 */
[----:B------:R-:W-:Y:S01]  /*3510*/  @!PT LDS RZ, [RZ] ;  /* 0x00000000fffff984 */ /* 0x000fe20000000800 */
[----:B------:R1:W-:Y:S06]  /*3520*/  MEMBAR.ALL.CTA ;  /* 0x0000000000007992 */ /* 0x0003ec0000008000 */
[----:B-1----:R-:W1:Y:S02]  /*3530*/  FENCE.VIEW.ASYNC.S ;  /* 0x00000000000073c6 */ /* 0x002e640000000000 */
[----:B-1----:R1:W-:Y:S01]  /*3540*/  SYNCS.ARRIVE.TRANS64.RED.A1T0 RZ, [R3+URZ], RZ ;  /* 0x000000ff03ff79a7 */ /* 0x0023e200081004ff */
[----:B------:R1:W3:Y:S01]  /*3550*/  @P0 SYNCS.PHASECHK.TRANS64.TRYWAIT P2, [UR4], R2 ;  /* 0x00000002ff0005a7 */ /* 0x0002e20008041104 */
[----:B------:R-:W-:Y:S01]  /*3560*/  ULEA.HI UR4, UR30, UR30, URZ, 0x1 ;  /* 0x0000001e1e047291 */ /* 0x000fe2000f8f08ff */
[----:B--2---:R-:W-:-:S03]  /*3570*/  LOP3.LUT P1, RZ, R6, 0x1, RZ, 0xc0, !PT ;  /* 0x0000000106ff7812 */ /* 0x004fc6000782c0ff */
[----:B------:R-:W-:Y:S02]  /*3580*/  USHF.L.U32 UR11, UR4, 0x7, URZ ;  /* 0x00000007040b7899 */ /* 0x000fe400080006ff */
[----:B------:R-:W-:Y:S02]  /*3590*/  ULOP3.LUT UR4, UR4, 0xffe, URZ, 0xc0, !UPT ;  /* 0x00000ffe04047892 */ /* 0x000fe4000f8ec0ff */
[----:B------:R-:W-:Y:S02]  /*35a0*/  ULOP3.LUT UR11, UR11, 0xffffff00, URZ, 0xc0, !UPT ;  /* 0xffffff000b0b7892 */ /* 0x000fe4000f8ec0ff */
[----:B------:R-:W-:Y:S02]  /*35b0*/  UIADD3 UR4, UPT, UPT, -UR4, UR30, URZ ;  /* 0x0000001e04047290 */ /* 0x000fe4000fffe1ff */
[----:B------:R-:W-:Y:S01]  /*35c0*/  UIADD3 UR11, UPT, UPT, UR42, UR11, URZ ;  /* 0x0000000b2a0b7290 */ /* 0x000fe2000fffe0ff */
[----:B------:R-:W2:Y:S03]  /*35d0*/  SYNCS.PHASECHK.TRANS64.TRYWAIT P0, [UR31+0xe0], R0 ;  /* 0x0000e000ff0075a7 */ /* 0x000ea6000800111f */
[----:B------:R-:W-:Y:S01]  /*35e0*/  ULEA UR11, UR4, UR11, 0x14 ;  /* 0x0000000b040b7291 */ /* 0x000fe2000f8ea0ff */
[----:B-123--:R-:W-:Y:S11]  /*35f0*/  @!P0 BRA `(.L_x_62) ;  /* 0x0000006400c88947 */ /* 0x00eff60003800000 */
.L_x_152:
[----:B------:R-:W-:Y:S01]  /*3600*/  IADD3 R10, PT, PT, R10, 0x1, RZ ;  /* 0x000000010a0a7810 */ /* 0x000fe20007ffe0ff */
[----:B------:R-:W-:Y:S06]  /*3610*/  BRA.U !UP4, `(.L_x_63) ;  /* 0x000000010cc07547 */ /* 0x000fec000b800000 */
[----:B------:R-:W-:Y:S01]  /*3620*/  UPLOP3.LUT UP2, UPT, UPT, UPT, UPT, 0x40, 0x4 ;  /* 0x000000000004789c */ /* 0x000fe20003f4e870 */
[----:B------:R-:W-:Y:S01]  /*3630*/  UMOV UR23, UR41 ;  /* 0x0000002900177c82 */ /* 0x000fe20008000000 */
[----:B------:R-:W-:Y:S01]  /*3640*/  UMOV UR22, UR40 ;  /* 0x0000002800167c82 */ /* 0x000fe20008000000 */
[----:B------:R-:W-:-:S08]  /*3650*/  UMOV UR10, UR24 ;  /* 0x00000018000a7c82 */ /* 0x000fd00008000000 */
.L_x_66:
[----:B------:R-:W-:Y:S02]  /*3660*/  UIADD3 UR23, UPT, UPT, UR23, 0x1, URZ ;  /* 0x0000000117177890 */ /* 0x000fe4000fffe0ff */
[----:B--2---:R-:W-:Y:S02]  /*3670*/  ULEA UR5, UR10, UR26, 0x3 ;  /* 0x0000001a0a057291 */ /* 0x004fe4000f8e18ff */
[----:B------:R-:W-:Y:S01]  /*3680*/  UISETP.NE.AND UP3, UPT, UR23, URZ, UPT ;  /* 0x000000ff1700728c */ /* 0x000fe2000bf65270 */
[----:B---3--:R-:W-:Y:S10]  /*3690*/  @P2 BRA `(.L_x_64) ;  /* 0x00000000000c2947 */ /* 0x008ff40003800000 */
[----:B-1----:R-:W-:Y:S04]  /*36a0*/  SHF.L.U32 R2, R8, 0x1f, RZ ;  /* 0x0000001f08027819 */ /* 0x002fe800000006ff */
[----:B------:R-:W1:Y:S02]  /*36b0*/  SYNCS.PHASECHK.TRANS64.TRYWAIT P0, [UR5], R2 ;  /* 0x00000002ff0075a7 */ /* 0x000e640008001105 */
[----:B-1----:R-:W-:Y:S05]  /*36c0*/  @!P0 BRA `(.L_x_65) ;  /* 0x0000006400ac8947 */ /* 0x002fea0003800000 */
.L_x_64:
[----:B------:R-:W-:Y:S01]  /*36d0*/  UISETP.NE.AND UP0, UPT, UR22, 0x1, UPT ;  /* 0x000000011600788c */ /* 0x000fe2000bf05270 */
[----:B------:R-:W-:Y:S01]  /*36e0*/  PLOP3.LUT P2, PT, PT, PT, PT, 0x80, 0x8 ;  /* 0x000000000008781c */ /* 0x000fe20003f4f070 */
[----:B------:R-:W-:Y:S02]  /*36f0*/  UIADD3 UR4, UPT, UPT, UR10, 0x1, URZ ;  /* 0x000000010a047890 */ /* 0x000fe4000fffe0ff */
[----:B------:R-:W-:Y:S02]  /*3700*/  UIADD3 UR25, UPT, UPT, UR5, 0x28, URZ ;  /* 0x0000002805197890 */ /* 0x000fe4000fffe0ff */
[----:B------:R-:W-:Y:S01]  /*3710*/  UISETP.NE.AND UP1, UPT, UR4, 0x5, UPT ;  /* 0x000000050400788c */ /* 0x000fe2000bf25270 */
[----:B------:R-:W-:Y:S01]  /*3720*/  PLOP3.LUT P0, PT, PT, PT, UP0, 0x80, 0x8 ;  /* 0x000000000008781c */ /* 0x000fe20003f0f008 */
[----:B------:R-:W-:Y:S02]  /*3730*/  UIADD3 UR22, UPT, UPT, UR22, -0x1, URZ ;  /* 0xffffffff16167890 */ /* 0x000fe4000fffe0ff */
[----:B------:R-:W-:Y:S02]  /*3740*/  USEL UR6, URZ, 0x1, UP1 ;  /* 0x00000001ff067887 */ /* 0x000fe40008800000 */
[----:B------:R-:W-:Y:S01]  /*3750*/  USEL UR24, UR4, URZ, UP1 ;  /* 0x000000ff04187287 */ /* 0x000fe20008800000 */
[----:B------:R-:W-:Y:S01]  /*3760*/  UMOV UR7, 0x40004040 ;  /* 0x4000404000077882 */ /* 0x000fe20000000000 */
[----:B------:R-:W-:Y:S02]  /*3770*/  UMOV UR5, 0x40004040 ;  /* 0x4000404000057882 */ /* 0x000fe40000000000 */
[----:B------:R-:W-:Y:S01]  /*3780*/  @UP0 ULEA UR4, UR24, UR26, 0x3 ;  /* 0x0000001a18040291 */ /* 0x000fe2000f8e18ff */
[----:B------:R-:W-:Y:S01]  /*3790*/  LOP3.LUT R8, R8, UR6, RZ, 0x3c, !PT ;  /* 0x0000000608087c12 */ /* 0x000fe2000f8e3cff */
[----:B------:R-:W-:Y:S01]  /*37a0*/  ULEA UR6, UR10, UR29, 0xb ;  /* 0x0000001d0a067291 */ /* 0x000fe2000f8e58ff */
[----:B------:R-:W-:Y:S02]  /*37b0*/  UMOV UR21, 0x40004040 ;  /* 0x4000404000157882 */ /* 0x000fe40000000000 */
[----:B-1----:R-:W-:Y:S01]  /*37c0*/  @P0 SHF.L.U32 R0, R8, 0x1f, RZ ;  /* 0x0000001f08000819 */ /* 0x002fe200000006ff */
[----:B------:R-:W-:Y:S02]  /*37d0*/  UIADD3 UR20, UPT, UPT, UR6, 0x2, URZ ;  /* 0x0000000206147890 */ /* 0x000fe4000fffe0ff */
[----:B------:R-:W-:Y:S01]  /*37e0*/  UIADD3 UR16, UPT, UPT, UR6, 0x4, URZ ;  /* 0x0000000406107890 */ /* 0x000fe2000fffe0ff */
[----:B------:R2:W3:Y:S01]  /*37f0*/  @P0 SYNCS.PHASECHK.TRANS64.TRYWAIT P2, [UR4], R0 ;  /* 0x00000000ff0005a7 */ /* 0x0004e20008041104 */
[----:B------:R-:W-:Y:S02]  /*3800*/  ULEA UR4, UR10, UR28, 0x9 ;  /* 0x0000001c0a047291 */ /* 0x000fe4000f8e48ff */
[----:B------:R-:W-:Y:S02]  /*3810*/  UIADD3 UR12, UPT, UPT, UR6, 0x6, URZ ;  /* 0x00000006060c7890 */ /* 0x000fe4000fffe0ff */
[----:B------:R-:W-:Y:S02]  /*3820*/  UIADD3 UR18, UPT, UPT, UR4, 0x2, URZ ;  /* 0x0000000204127890 */ /* 0x000fe4000fffe0ff */
[----:B------:R-:W-:Y:S02]  /*3830*/  UIADD3 UR14, UPT, UPT, UR4, 0x4, URZ ;  /* 0x00000004040e7890 */ /* 0x000fe4000fffe0ff */
[----:B------:R-:W-:Y:S01]  /*3840*/  UIADD3 UR8, UPT, UPT, UR4, 0x6, URZ ;  /* 0x0000000604087890 */ /* 0x000fe2000fffe0ff */
[----:B------:R2:W-:Y:S01]  /*3850*/  UTCIMMA gdesc[UR4], gdesc[UR6], tmem[UR11], tmem[UR38], idesc[UR39], UP2 ;  /* 0x00ff2606040075ea */ /* 0x0005e2000900010b */
[----:B------:R-:W-:Y:S01]  /*3860*/  UPLOP3.LUT UP2, UPT, UPT, UPT, UPT, 0x80, 0x8 ;  /* 0x000000000008789c */ /* 0x000fe20003f4f070 */
[----:B------:R-:W-:Y:S01]  /*3870*/  UMOV UR19, 0x40004040 ;  /* 0x4000404000137882 */ /* 0x000fe20000000000 */
[----:B------:R-:W-:Y:S01]  /*3880*/  UMOV UR17, 0x40004040 ;  /* 0x4000404000117882 */ /* 0x000fe20000000000 */
[----:B------:R2:W-:Y:S01]  /*3890*/  UTCIMMA gdesc[UR18], gdesc[UR20], tmem[UR11], tmem[UR36], idesc[UR37], UPT ;  /* 0x00ff2414120075ea */ /* 0x0005e2000b80010b */
[----:B------:R-:W-:Y:S01]  /*38a0*/  UMOV UR15, 0x40004040 ;  /* 0x40004040000f7882 */ /* 0x000fe20000000000 */
[----:B------:R-:W-:Y:S01]  /*38b0*/  UMOV UR13, 0x40004040 ;  /* 0x40004040000d7882 */ /* 0x000fe20000000000 */
[----:B------:R-:W-:Y:S01]  /*38c0*/  UMOV UR9, 0x40004040 ;  /* 0x4000404000097882 */ /* 0x000fe20000000000 */
[----:B------:R2:W-:Y:S01]  /*38d0*/  UTCIMMA gdesc[UR14], gdesc[UR16], tmem[UR11], tmem[UR34], idesc[UR35], UPT ;  /* 0x00ff22100e0075ea */ /* 0x0005e2000b80010b */
[----:B------:R2:W-:Y:S01]  /*38e0*/  UTCIMMA gdesc[UR8], gdesc[UR12], tmem[UR11], tmem[UR32], idesc[UR33], UPT ;  /* 0x00ff200c080075ea */ /* 0x0005e2000b80010b */
[----:B------:R2:W-:Y:S01]  /*38f0*/  UTCBAR.MULTICAST [UR25], URZ, UR27 ;  /* 0x000000ff190073e9 */ /* 0x0005e2000800081b */
[----:B------:R-:W-:Y:S01]  /*3900*/  UMOV UR10, UR24 ;  /* 0x00000018000a7c82 */ /* 0x000fe20008000000 */
[----:B------:R-:W-:Y:S05]  /*3910*/  BRA.U UP3, `(.L_x_66) ;  /* 0xfffffffd03507547 */ /* 0x000fea000b83ffff */
.L_x_63:
[----:B--2---:R-:W-:Y:S01]  /*3920*/  UIADD3 UR4, UPT, UPT, UR30, 0x1, URZ ;  /* 0x000000011e047890 */ /* 0x004fe2000fffe0ff */
[C---:B------:R-:W-:Y:S01]  /*3930*/  ISETP.NE.AND P0, PT, R10.reuse, 0x2, PT ;  /* 0x000000020a00780c */ /* 0x040fe20003f05270 */
[----:B------:R-:W-:Y:S02]  /*3940*/  UIADD3 UR5, UPT, UPT, UR31, 0xc0, URZ ;  /* 0x000000c01f057890 */ /* 0x000fe4000fffe0ff */
[----:B------:R-:W-:Y:S01]  /*3950*/  UISETP.NE.AND UP0, UPT, UR4, 0x4, UPT ;  /* 0x000000040400788c */ /* 0x000fe2000bf05270 */
[----:B-1----:R-:W-:Y:S02]  /*3960*/  SEL R0, RZ, 0x1, P0 ;  /* 0x00000001ff007807 */ /* 0x002fe40000000000 */
[----:B------:R-:W-:Y:S01]  /*3970*/  SEL R10, R10, RZ, P0 ;  /* 0x000000ff0a0a7207 */ /* 0x000fe20000000000 */
[----:B------:R-:W-:Y:S01]  /*3980*/  USEL UR6, URZ, 0x1, UP0 ;  /* 0x00000001ff067887 */ /* 0x000fe20008000000 */
[----:B------:R-:W-:Y:S01]  /*3990*/  LOP3.LUT R9, R9, R0, RZ, 0x3c, !PT ;  /* 0x0000000009097212 */ /* 0x000fe200078e3cff */
[----:B------:R-:W-:Y:S01]  /*39a0*/  USEL UR30, UR4, URZ, UP0 ;  /* 0x000000ff041e7287 */ /* 0x000fe20008000000 */
[----:B------:R1:W-:Y:S03]  /*39b0*/  UTCBAR [UR5], URZ ;  /* 0x000000ff050073e9 */ /* 0x0003e600080000ff */
[----:B------:R-:W-:Y:S01]  /*39c0*/  LOP3.LUT R11, R11, UR6, RZ, 0x3c, !PT ;  /* 0x000000060b0b7c12 */ /* 0x000fe2000f8e3cff */
[----:B------:R-:W-:Y:S07]  /*39d0*/  @P1 BRA `(.L_x_67) ;  /* 0xfffffff800881947 */ /* 0x000fee000383ffff */
[----:B------:R-:W2:Y:S01]  /*39e0*/  S2UR UR8, SR_CgaCtaId ;  /* 0x00000000000879c3 */ /* 0x000ea20000008800 */
[----:B------:R-:W-:Y:S01]  /*39f0*/  ELECT P0, URZ, PT ;  /* 0x0000000000ff782f */ /* 0x000fe20003800000 */
[----:B------:R-:W-:Y:S01]  /*3a00*/  IMAD.MOV.U32 R0, RZ, RZ, 0x1 ;  /* 0x00000001ff007424 */ /* 0x000fe200078e00ff */
[----:B------:R-:W-:Y:S01]  /*3a10*/  UIADD3 UR26, UPT, UPT, UR26, 0xe0, URZ ;  /* 0x000000e01a1a7890 */ /* 0x000fe2000fffe0ff */
[----:B------:R-:W-:Y:S01]  /*3a20*/  SHF.L.U32 R2, R11, 0x1f, RZ ;  /* 0x0000001f0b027819 */ /* 0x000fe200000006ff */
[----:B------:R-:W-:-:S03]  /*3a30*/  UMOV UR4, 0x40 ;  /* 0x0000004000047882 */ /* 0x000fc60000000000 */
[----:B------:R-:W-:Y:S01]  /*3a40*/  UVIRTCOUNT.DEALLOC.SMPOOL 0x80 ;  /* 0x000000800000784c */ /* 0x000fe20000000000 */
[----:B--2---:R-:W-:Y:S02]  /*3a50*/  ULEA UR8, UR8, UR4, 0x18 ;  /* 0x0000000408087291 */ /* 0x004fe4000f8ec0ff */
[----:B------:R-:W-:-:S07]  /*3a60*/  ULEA UR4, UR30, UR26, 0x3 ;  /* 0x0000001a1e047291 */ /* 0x000fce000f8e18ff */
[----:B------:R2:W-:Y:S02]  /*3a70*/  @P0 STS.U8 [UR8+0x1c], R0 ;  /* 0x00001c00ff000988 */ /* 0x0005e40008000008 */
[----:B------:R-:W4:Y:S02]  /*3a80*/  SYNCS.PHASECHK.TRANS64.TRYWAIT P0, [UR4], R2 ;  /* 0x00000002ff0075a7 */ /* 0x000f240008001104 */
[----:B--2-4-:R-:W-:Y:S05]  /*3a90*/  @!P0 BRA `(.L_x_68) ;  /* 0x0000006000d08947 */ /* 0x014fea0003800000 */
.L_x_155:
[----:B------:R-:W-:-:S04]  /*3aa0*/  UIADD3 UR4, UPT, UPT, UR30, 0x1, URZ ;  /* 0x000000011e047890 */ /* 0x000fc8000fffe0ff */
[----:B------:R-:W-:-:S04]  /*3ab0*/  UISETP.NE.AND UP0, UPT, UR4, 0x4, UPT ;  /* 0x000000040400788c */ /* 0x000fc8000bf05270 */
[----:B------:R-:W-:Y:S02]  /*3ac0*/  USEL UR6, URZ, 0x1, UP0 ;  /* 0x00000001ff067887 */ /* 0x000fe40008000000 */
[----:B------:R-:W-:-:S04]  /*3ad0*/  USEL UR4, UR4, URZ, UP0 ;  /* 0x000000ff04047287 */ /* 0x000fc80008000000 */
[----:B-1----:R-:W-:Y:S01]  /*3ae0*/  ULEA UR5, UR4, UR26, 0x3 ;  /* 0x0000001a04057291 */ /* 0x002fe2000f8e18ff */
[----:B--2---:R-:W-:-:S04]  /*3af0*/  LOP3.LUT R2, R11, UR6, RZ, 0x3c, !PT ;  /* 0x000000060b027c12 */ /* 0x004fc8000f8e3cff */
[----:B------:R-:W-:-:S04]  /*3b00*/  SHF.L.U32 R3, R2, 0x1f, RZ ;  /* 0x0000001f02037819 */ /* 0x000fc800000006ff */
[----:B------:R-:W1:Y:S02]  /*3b10*/  SYNCS.PHASECHK.TRANS64.TRYWAIT P0, [UR5], R3 ;  /* 0x00000003ff0075a7 */ /* 0x000e640008001105 */
[----:B-1----:R-:W-:Y:S05]  /*3b20*/  @!P0 BRA `(.L_x_69) ;  /* 0x0000006000c48947 */ /* 0x002fea0003800000 */
.L_x_157:
        /* <DEDUP_REMOVED lines=9> */
.L_x_159:
[----:B------:R-:W-:-:S04]  /*3bc0*/  UIADD3 UR4, UPT, UPT, UR4, 0x1, URZ ;  /* 0x0000000104047890 */ /* 0x000fc8000fffe0ff */
[----:B------:R-:W-:-:S04]  /*3bd0*/  UISETP.NE.AND UP0, UPT, UR4, 0x4, UPT ;  /* 0x000000040400788c */ /* 0x000fc8000bf05270 */
[----:B------:R-:W-:Y:S02]  /*3be0*/  USEL UR5, URZ, 0x1, UP0 ;  /* 0x00000001ff057887 */ /* 0x000fe40008000000 */
[----:B------:R-:W-:-:S04]  /*3bf0*/  USEL UR4, UR4, URZ, UP0 ;  /* 0x000000ff04047287 */ /* 0x000fc80008000000 */
[----:B------:R-:W-:Y:S01]  /*3c00*/  ULEA UR4, UR4, UR26, 0x3 ;  /* 0x0000001a04047291 */ /* 0x000fe2000f8e18ff */
[----:B------:R-:W-:-:S04]  /*3c10*/  LOP3.LUT R2, R2, UR5, RZ, 0x3c, !PT ;  /* 0x0000000502027c12 */ /* 0x000fc8000f8e3cff */
[----:B------:R-:W-:-:S04]  /*3c20*/  SHF.L.U32 R2, R2, 0x1f, RZ ;  /* 0x0000001f02027819 */ /* 0x000fc800000006ff */
[----:B------:R-:W2:Y:S02]  /*3c30*/  SYNCS.PHASECHK.TRANS64.TRYWAIT P0, [UR4], R2 ;  /* 0x00000002ff0075a7 */ /* 0x000ea40008001104 */
[----:B--2---:R-:W-:Y:S05]  /*3c40*/  @!P0 BRA `(.L_x_71) ;  /* 0x0000006000ac8947 */ /* 0x004fea0003800000 */
.L_x_161:
[----:B------:R-:W-:Y:S01]  /*3c50*/  NOP ;  /* 0x0000000000007918 */ /* 0x000fe20000000000 */
[----:B-1----:R-:W1:Y:S01]  /*3c60*/  LDS R0, [UR8+0x14] ;  /* 0x00001408ff007984 */ /* 0x002e620008000800 */
[----:B------:R-:W-:Y:S01]  /*3c70*/  ULOP3.LUT UR4, UR42, 0xffff, URZ, 0xc0, !UPT ;  /* 0x0000ffff2a047892 */ /* 0x000fe2000f8ec0ff */
[----:B------:R-:W-:Y:S01]  /*3c80*/  UMOV UR5, 0xffff ;  /* 0x0000ffff00057882 */ /* 0x000fe20000000000 */
[----:B------:R-:W-:Y:S02]  /*3c90*/  UMOV UR6, 0x1 ;  /* 0x0000000100067882 */ /* 0x000fe40000000000 */
[----:B------:R-:W-:-:S04]  /*3ca0*/  USHF.R.U32.HI UR4, URZ, 0x5, UR4 ;  /* 0x00000005ff047899 */ /* 0x000fc80008011604 */
[----:B------:R-:W-:Y:S02]  /*3cb0*/  USHF.L.U32 UR5, UR5, UR4, URZ ;  /* 0x0000000405057299 */ /* 0x000fe400080006ff */
[----:B------:R-:W-:-:S04]  /*3cc0*/  USHF.L.U32 UR4, UR6, UR4, URZ ;  /* 0x0000000406047299 */ /* 0x000fc800080006ff */
[----:B-1----:R-:W-:-:S04]  /*3cd0*/  LOP3.LUT R0, R0, UR5, RZ, 0xc0, !PT ;  /* 0x0000000500007c12 */ /* 0x002fc8000f8ec0ff */
[----:B------:R-:W-:-:S13]  /*3ce0*/  ISETP.NE.AND P0, PT, R0, UR5, PT ;  /* 0x0000000500007c0c */ /* 0x000fda000bf05270 */
[----:B------:R-:W-:Y:S05]  /*3cf0*/  @P0 BRA `(.L_x_72) ;  /* 0x0000000000580947 */ /* 0x000fea0003800000 */
[----:B------:R-:W1:Y:S02]  /*3d00*/  LDS R0, [UR8+0x18] ;  /* 0x00001808ff007984 */ /* 0x000e640008000800 */
[----:B-1----:R-:W-:-:S04]  /*3d10*/  LOP3.LUT R0, R0, UR4, RZ, 0xc0, !PT ;  /* 0x0000000400007c12 */ /* 0x002fc8000f8ec0ff */
[----:B------:R-:W-:-:S13]  /*3d20*/  ISETP.NE.AND P0, PT, R0, UR4, PT ;  /* 0x0000000400007c0c */ /* 0x000fda000bf05270 */
[----:B------:R-:W-:Y:S05]  /*3d30*/  @P0 BRA `(.L_x_73) ;  /* 0x00000000003c0947 */ /* 0x000fea0003800000 */
[----:B------:R-:W1:Y:S01]  /*3d40*/  S2R R2, SR_LANEID ;  /* 0x0000000000027919 */ /* 0x000e620000000000 */
[----:B------:R-:W-:-:S06]  /*3d50*/  ULOP3.LUT UR5, URZ, UR5, URZ, 0x33, !UPT ;  /* 0x00000005ff057292 */ /* 0x000fcc000f8e33ff */
[----:B------:R-:W-:-:S04]  /*3d60*/  IMAD.U32 R0, RZ, RZ, UR5 ;  /* 0x00000005ff007e24 */ /* 0x000fc8000f8e00ff */
[----:B------:R2:W4:Y:S02]  /*3d70*/  REDUX UR7, R0 ;  /* 0x00000000000773c4 */ /* 0x0005240000000000 */
[----:B------:R1:W-:Y:S01]  /*3d80*/  UTCATOMSWS.AND URZ, UR5 ;  /* 0x0000000500ff79e3 */ /* 0x0003e20008000000 */
[----:B--2---:R-:W-:Y:S01]  /*3d90*/  LOP3.LUT R0, RZ, UR4, RZ, 0x33, !PT ;  /* 0x00000004ff007c12 */ /* 0x004fe2000f8e33ff */
[----:B------:R-:W-:Y:S02]  /*3da0*/  VOTEU.ANY UR4, UPT, PT ;  /* 0x0000000000047886 */ /* 0x000fe400038e0100 */
[----:B------:R-:W-:Y:S02]  /*3db0*/  UFLO.U32 UR4, UR4 ;  /* 0x00000004000472bd */ /* 0x000fe400080e0000 */
[----:B------:R-:W2:Y:S04]  /*3dc0*/  REDUX UR6, R0 ;  /* 0x00000000000673c4 */ /* 0x000ea80000000000 */
[----:B-1----:R-:W-:-:S02]  /*3dd0*/  ISETP.EQ.U32.AND P0, PT, R2, UR4, PT ;  /* 0x0000000402007c0c */ /* 0x002fc4000bf02070 */
[----:B----4-:R-:W-:-:S11]  /*3de0*/  MOV R2, UR7 ;  /* 0x0000000700027c02 */ /* 0x010fd60008000f00 */
[----:B------:R1:W-:Y:S01]  /*3df0*/  @P0 ATOMS.AND RZ, [UR8+0x14], R2 ;  /* 0x00001402ffff098c */ /* 0x0003e2000a800008 */
[----:B--2---:R-:W-:-:S05]  /*3e00*/  IMAD.U32 R0, RZ, RZ, UR6 ;  /* 0x00000006ff007e24 */ /* 0x004fca000f8e00ff */
[----:B------:R1:W-:Y:S01]  /*3e10*/  @P0 ATOMS.AND RZ, [UR8+0x18], R0 ;  /* 0x00001800ffff098c */ /* 0x0003e2000a800008 */
[----:B------:R-:W-:Y:S05]  /*3e20*/  BRA `(.L_x_74) ;  /* 0x0000000000147947 */ /* 0x000fea0003800000 */
.L_x_73:
[----:B------:R-:W-:Y:S02]  /*3e30*/  MOV R2, 0x3e50 ;  /* 0x00003e5000027802 */ /* 0x000fe40000000f00 */
[----:B---3-5:R-:W-:Y:S05]  /*3e40*/  CALL.REL.NOINC `($__internal_0_$__cuda_sm10x_tcgen05_guardrail_trap_col_being_dealloced_not_returned_by_alloc) ;  /* 0x0000006400907944 */ /* 0x028fea0003c00000 */
[----:B------:R-:W-:Y:S05]  /*3e50*/  BRA `(.L_x_74) ;  /* 0x0000000000087947 */ /* 0x000fea0003800000 */
.L_x_72:
[----:B------:R-:W-:Y:S02]  /*3e60*/  MOV R2, 0x3e80 ;  /* 0x00003e8000027802 */ /* 0x000fe40000000f00 */
[----:B---3-5:R-:W-:Y:S05]  /*3e70*/  CALL.REL.NOINC `($__internal_2_$__cuda_sm10x_tcgen05_guardrail_trap_unallocated_columns_being_dealloced) ;  /* 0x00000064009c7944 */ /* 0x028fea0003c00000 */
.L_x_74:
[----:B------:R-:W-:Y:S01]  /*3e80*/  NOP ;  /* 0x0000000000007918 */ /* 0x000fe20000000000 */
[----:B------:R-:W-:Y:S05]  /*3e90*/  EXIT ;  /* 0x000000000000794d */ /* 0x000fea0003800000 */
.L_x_56:
[----:B------:R-:W-:-:S09]  /*3ea0*/  UISETP.NE.OR UP0, UPT, UR18, 0x3, !UP3 ;  /* 0x000000031200788c */ /* 0x000fd2000df05670 */
[----:B------:R-:W-:Y:S05]  /*3eb0*/  BRA.U UP0, `(.L_x_75) ;  /* 0x0000001100847547 */ /* 0x000fea000b800000 */
[----:B------:R-:W2:Y:S01]  /*3ec0*/  LDCU.64 UR4, c[0x0][0x888] ;  /* 0x00011100ff0477ac */ /* 0x000ea20008000a00 */
[----:B------:R-:W3:Y:S01]  /*3ed0*/  LDC.64 R12, c[0x0][0x348] ;  /* 0x0000d200ff0c7b82 */ /* 0x000ee20000000a00 */
[----:B------:R-:W-:Y:S02]  /*3ee0*/  HFMA2 R9, -RZ, RZ, 0, 0 ;  /* 0x00000000ff097431 */ /* 0x000fe400000001ff */
[----:B------:R-:W-:Y:S01]  /*3ef0*/  IMAD.MOV.U32 R11, RZ, RZ, 0x1 ;  /* 0x00000001ff0b7424 */ /* 0x000fe200078e00ff */
[----:B------:R-:W4:Y:S01]  /*3f00*/  LDCU UR40, c[0x0][0x370] ;  /* 0x00006e00ff2877ac */ /* 0x000f220008000800 */
[----:B------:R-:W-:Y:S01]  /*3f10*/  IMAD.MOV.U32 R10, RZ, RZ, RZ ;  /* 0x000000ffff0a7224 */ /* 0x000fe200078e00ff */
[----:B------:R-:W-:Y:S01]  /*3f20*/  MOV R3, 0x1000 ;  /* 0x0000100000037802 */ /* 0x000fe20000000f00 */
[----:B------:R-:W4:Y:S01]  /*3f30*/  LDCU.128 UR48, c[0x0][0xb10] ;  /* 0x00016200ff3077ac */ /* 0x000f220008000c00 */
[----:B------:R-:W1:Y:S01]  /*3f40*/  LDCU UR37, c[0x0][0x374] ;  /* 0x00006e80ff2577ac */ /* 0x000e620008000800 */
[----:B------:R-:W1:Y:S01]  /*3f50*/  LDCU.64 UR38, c[0x0][0x890] ;  /* 0x00011200ff2677ac */ /* 0x000e620008000a00 */
[----:B------:R-:W1:Y:S01]  /*3f60*/  LDCU UR15, c[0x0][0xb0c] ;  /* 0x00016180ff0f77ac */ /* 0x000e620008000800 */
[----:B--2---:R-:W-:Y:S01]  /*3f70*/  UISETP.NE.U32.AND UP0, UPT, UR4, URZ, UPT ;  /* 0x000000ff0400728c */ /* 0x004fe2000bf05070 */
[----:B------:R-:W2:Y:S01]  /*3f80*/  LDCU UR47, c[0x0][0xb20] ;  /* 0x00016400ff2f77ac */ /* 0x000ea20008000800 */
[----:B------:R-:W2:Y:S01]  /*3f90*/  LDCU UR4, c[0x0][0xb30] ;  /* 0x00016600ff0477ac */ /* 0x000ea20008000800 */
[----:B------:R-:W-:Y:S01]  /*3fa0*/  UMOV UR21, 0x400 ;  /* 0x0000040000157882 */ /* 0x000fe20000000000 */
[----:B----4-:R-:W-:-:S02]  /*3fb0*/  UIMAD.WIDE.U32 UR6, UR40, UR48, URZ ;  /* 0x00000030280672a5 */ /* 0x010fc4000f8e00ff */
[----:B-1----:R-:W-:Y:S02]  /*3fc0*/  UIMAD.WIDE.U32 UR8, UR37, UR51, URZ ;  /* 0x00000033250872a5 */ /* 0x002fe4000f8e00ff */
[----:B------:R-:W-:Y:S02]  /*3fd0*/  ULEA UR21, UR45, UR21, 0x18 ;  /* 0x000000152d157291 */ /* 0x000fe4000f8ec0ff */
[----:B------:R-:W-:Y:S02]  /*3fe0*/  USEL UR41, URZ, 0x1, UP6 ;  /* 0x00000001ff297887 */ /* 0x000fe4000b000000 */
[----:B------:R-:W-:Y:S02]  /*3ff0*/  UISETP.NE.U32.AND UP6, UPT, UR38, URZ, UPT ;  /* 0x000000ff2600728c */ /* 0x000fe4000bfc5070 */
[----:B------:R-:W-:Y:S02]  /*4000*/  UIADD3 UR43, UPT, UPT, UR21, 0x68, URZ ;  /* 0x00000068152b7890 */ /* 0x000fe4000fffe0ff */
[----:B------:R-:W-:-:S02]  /*4010*/  UISETP.NE.AND.EX UP5, UPT, UR5, URZ, UPT, UP0 ;  /* 0x000000ff0500728c */ /* 0x000fc4000bfa5300 */
[----:B------:R-:W-:Y:S01]  /*4020*/  UISETP.NE.AND UP0, UPT, UR42, 0x1, UPT ;  /* 0x000000012a00788c */ /* 0x000fe2000bf05270 */
[----:B------:R-:W-:Y:S01]  /*4030*/  UMOV UR6, UR7 ;  /* 0x0000000700067c82 */ /* 0x000fe20008000000 */
[----:B------:R-:W-:Y:S01]  /*4040*/  UMOV UR44, UR9 ;  /* 0x00000009002c7c82 */ /* 0x000fe20008000000 */
[----:B------:R-:W-:Y:S02]  /*4050*/  UISETP.NE.AND UP0, UPT, UR15, 0x1, UPT ;  /* 0x000000010f00788c */ /* 0x000fe4000bf05270 */
[----:B------:R-:W-:Y:S02]  /*4060*/  UPLOP3.LUT UP4, UPT, UPT, UPT, UPT, 0x40, 0x4 ;  /* 0x000000000004789c */ /* 0x000fe40003f8e870 */
[----:B------:R-:W-:Y:S01]  /*4070*/  UISETP.GE.AND UP2, UPT, UR42, 0x1, UPT ;  /* 0x000000012a00788c */ /* 0x000fe2000bf46270 */
[----:B------:R-:W1:Y:S01]  /*4080*/  LDCU.64 UR22, c[0x0][0xb28] ;  /* 0x00016500ff1677ac */ /* 0x000e620008000a00 */
[----:B------:R-:W-:Y:S02]  /*4090*/  UISETP.NE.AND.EX UP6, UPT, UR39, URZ, UPT, UP6 ;  /* 0x000000ff2700728c */ /* 0x000fe4000bfc5360 */
[----:B------:R-:W-:-:S02]  /*40a0*/  UIADD3 UR33, UPT, UPT, UR21, 0x50, URZ ;  /* 0x0000005015217890 */ /* 0x000fc4000fffe0ff */
[----:B------:R-:W-:Y:S02]  /*40b0*/  UIADD3 UR25, UPT, UPT, UR21, 0x58, URZ ;  /* 0x0000005815197890 */ /* 0x000fe4000fffe0ff */
[----:B------:R-:W-:Y:S02]  /*40c0*/  UIADD3 UR17, UPT, UPT, UR21, 0x60, URZ ;  /* 0x0000006015117890 */ /* 0x000fe4000fffe0ff */
[----:B------:R-:W-:Y:S02]  /*40d0*/  UPRMT UR43, UR45, 0x654, UR43 ;  /* 0x000006542d2b7896 */ /* 0x000fe4000800002b */
[----:B------:R-:W-:Y:S02]  /*40e0*/  USHF.R.U32.HI UR46, URZ, UR49, UR6 ;  /* 0x00000031ff2e7299 */ /* 0x000fe40008011606 */
[----:B--2---:R-:W-:Y:S02]  /*40f0*/  USHF.R.U32.HI UR44, URZ, UR47, UR44 ;  /* 0x0000002fff2c7299 */ /* 0x004fe4000801162c */
[----:B------:R-:W-:-:S02]  /*4100*/  UISETP.NE.AND UP0, UPT, UR50, 0x1, UPT ;  /* 0x000000013200788c */ /* 0x000fc4000bf05270 */
[----:B---3--:R-:W-:-:S11]  /*4110*/  UISETP.NE.AND UP3, UPT, UR4, 0x1, UPT ;  /* 0x000000010400788c */ /* 0x008fd6000bf65270 */
.L_x_86:
[C---:B------:R-:W-:Y:S02]  /*4120*/  LEA R8, R10.reuse, UR21, 0x3 ;  /* 0x000000150a087c11 */ /* 0x040fe4000f8e18ff */
[----:B------:R-:W-:Y:S02]  /*4130*/  SHF.L.U32 R0, R9, 0x1f, RZ ;  /* 0x0000001f09007819 */ /* 0x000fe400000006ff */
[----:B------:R-:W-:Y:S02]  /*4140*/  LEA R4, R10, UR21, 0x4 ;  /* 0x000000150a047c11 */ /* 0x000fe4000f8e20ff */
[----:B--2---:R-:W2:Y:S02]  /*4150*/  SYNCS.PHASECHK.TRANS64.TRYWAIT P0, [R8+URZ+0xa0], R0 ;  /* 0x0000a000080075a7 */ /* 0x004ea400080011ff */
[----:B--2---:R-:W-:Y:S05]  /*4160*/  @!P0 BRA `(.L_x_76) ;  /* 0x0000005c007c8947 */ /* 0x004fea0003800000 */
.L_x_162:
[----:B------:R-:W3:Y:S01]  /*4170*/  LDS.128 R4, [R4+0x130] ;  /* 0x0001300004047984 */ /* 0x000ee20000000c00 */
[----:B------:R-:W-:Y:S01]  /*4180*/  UISETP.GE.AND UP0, UPT, UR42, 0x1, UPT ;  /* 0x000000012a00788c */ /* 0x000fe2000bf06270 */
[----:B------:R-:W-:Y:S01]  /*4190*/  @!PT LDS RZ, [RZ] ;  /* 0x00000000fffff984 */ /* 0x000fe20000000800 */
[----:B------:R-:W-:Y:S01]  /*41a0*/  @!PT LDS RZ, [RZ] ;  /* 0x00000000fffff984 */ /* 0x000fe20000000800 */
[----:B------:R-:W-:Y:S01]  /*41b0*/  @!PT LDS RZ, [RZ] ;  /* 0x00000000fffff984 */ /* 0x000fe20000000800 */
[----:B------:R-:W-:Y:S01]  /*41c0*/  @!PT LDS RZ, [RZ] ;  /* 0x00000000fffff984 */ /* 0x000fe20000000800 */
[----:B------:R4:W-:Y:S06]  /*41d0*/  MEMBAR.ALL.CTA ;  /* 0x0000000000007992 */ /* 0x0009ec0000008000 */
[----:B----4-:R-:W4:Y:S01]  /*41e0*/  FENCE.VIEW.ASYNC.S ;  /* 0x00000000000073c6 */ /* 0x010f220000000000 */
[----:B---3--:R-:W-:Y:S11]  /*41f0*/  LOP3.LUT P0, RZ, R6, 0x1, RZ, 0xc0, !PT ;  /* 0x0000000106ff7812 */ /* 0x008ff6000780c0ff */
[----:B------:R-:W-:Y:S02]  /*4200*/  @!UPT UIADD3 URZ, UPT, UPT, URZ, URZ, URZ ;  /* 0x000000fffffff290 */ /* 0x000fe4000fffe0ff */
[----:B----4-:R-:W-:Y:S01]  /*4210*/  VOTEU.ANY UP2, P0 ;  /* 0x0000000000ff7886 */ /* 0x010fe20000040100 */
[----:B------:R-:W-:Y:S11]  /*4220*/  PLOP3.LUT P0, PT, PT, PT, UP2, 0x80, 0x8 ;  /* 0x000000000008781c */ /* 0x000ff60003f0f028 */
[----:B------:R-:W-:Y:S02]  /*4230*/  @!UPT UIADD3 URZ, UPT, UPT, URZ, URZ, URZ ;  /* 0x000000fffffff290 */ /* 0x000fe4000fffe0ff */
[----:B--2---:R-:W-:Y:S02]  /*4240*/  @P0 SHF.R.U32.HI R0, RZ, 0x10, R5 ;  /* 0x00000010ff000819 */ /* 0x004fe40000011605 */
[----:B------:R-:W-:Y:S02]  /*4250*/  @P0 MOV R2, R4 ;  /* 0x0000000400020202 */ /* 0x000fe40000000f00 */
[----:B------:R-:W-:Y:S01]  /*4260*/  @P0 R2UR UR4, R0 ;  /* 0x00000000000402ca */ /* 0x000fe200000e0000 */
[----:B------:R-:W-:Y:S01]  /*4270*/  VIADD R0, R8, 0xb0 ;  /* 0x000000b008007836 */ /* 0x000fe20000000000 */
[----:B------:R-:W-:Y:S02]  /*4280*/  @P0 LOP3.LUT R4, R5, 0xffff, RZ, 0xc0, !PT ;  /* 0x0000ffff05040812 */ /* 0x000fe400078ec0ff */
[----:B------:R-:W-:Y:S02]  /*4290*/  @P0 R2UR UR6, R2 ;  /* 0x00000000020602ca */ /* 0x000fe400000e0000 */
[----:B------:R-:W-:Y:S02]  /*42a0*/  PRMT R0, RZ, 0x654, R0 ;  /* 0x00000654ff007816 */ /* 0x000fe40000000000 */
[----:B------:R-:W-:Y:S02]  /*42b0*/  @P0 R2UR UR5, R4 ;  /* 0x00000000040502ca */ /* 0x000fe400000e0000 */
[----:B------:R2:W-:Y:S03]  /*42c0*/  SYNCS.ARRIVE.TRANS64.RED.A1T0 RZ, [R0+URZ], RZ ;  /* 0x000000ff00ff79a7 */ /* 0x0005e600081004ff */
[----:B------:R-:W-:Y:S04]  /*42d0*/  @UP2 UMOV UR29, UR4 ;  /* 0x00000004001d2c82 */ /* 0x000fe80008000000 */
[----:B------:R-:W-:Y:S04]  /*42e0*/  @UP2 UMOV UR14, UR6 ;  /* 0x00000006000e2c82 */ /* 0x000fe80008000000 */
[----:B------:R-:W-:Y:S01]  /*42f0*/  @UP2 UMOV UR13, UR5 ;  /* 0x00000005000d2c82 */ /* 0x000fe20008000000 */
[----:B------:R-:W-:Y:S05]  /*4300*/  BRA.U !UP0, `(.L_x_77) ;  /* 0x0000000108c07547 */ /* 0x000fea000b800000 */
[----:B------:R-:W-:Y:S02]  /*4310*/  UIMAD.WIDE.U32 UR18, UR13, UR51, URZ ;  /* 0x000000330d1272a5 */ /* 0x000fe4000f8e00ff */
[----:B------:R-:W-:Y:S02]  /*4320*/  UP2UR UR16, UPR, URZ, 0x4 ;  /* 0x00000004ff107883 */ /* 0x000fe40008000000 */
[----:B------:R-:W-:Y:S02]  /*4330*/  UISETP.NE.AND UP2, UPT, UR50, 0x1, UPT ;  /* 0x000000013200788c */ /* 0x000fe4000bf45270 */
[----:B------:R-:W-:Y:S02]  /*4340*/  UIMAD.WIDE.U32 UR26, UR14, UR48, URZ ;  /* 0x000000300e1a72a5 */ /* 0x000fe4000f8e00ff */
[----:B------:R-:W-:Y:S02]  /*4350*/  USEL UR4, UR37, UR44, !UP2 ;  /* 0x0000002c25047287 */ /* 0x000fe4000d000000 */
[----:B------:R-:W-:Y:S02]  /*4360*/  UISETP.NE.AND UP0, UPT, UR15, 0x1, UPT ;  /* 0x000000010f00788c */ /* 0x000fe4000bf05270 */
[----:B------:R-:W-:Y:S02]  /*4370*/  UP2UR UR20, UPR, URZ, 0x2 ;  /* 0x00000002ff147883 */ /* 0x000fe40008000000 */
[----:B------:R-:W-:Y:S02]  /*4380*/  UISETP.NE.AND UP1, UPT, UR42, 0x1, UPT ;  /* 0x000000012a00788c */ /* 0x000fe4000bf25270 */
[----:B-1----:R-:W-:Y:S02]  /*4390*/  UIMAD.WIDE.U32 UR8, UR4, UR22, URZ ;  /* 0x00000016040872a5 */ /* 0x002fe4000f8e00ff */
[----:B------:R-:W-:Y:S01]  /*43a0*/  USEL UR7, UR40, UR46, !UP0 ;  /* 0x0000002e28077287 */ /* 0x000fe2000c000000 */
[----:B------:R-:W-:Y:S02]  /*43b0*/  UMOV UR5, UR19 ;  /* 0x0000001300057c82 */ /* 0x000fe40008000000 */
[----:B------:R-:W-:Y:S02]  /*43c0*/  USHF.R.U32.HI UR6, URZ, UR47, UR5 ;  /* 0x0000002fff067299 */ /* 0x000fe40008011605 */
[----:B------:R-:W-:Y:S02]  /*43d0*/  UIMAD.WIDE.U32 UR10, UR7, UR22, URZ ;  /* 0x00000016070a72a5 */ /* 0x000fe4000f8e00ff */
[----:B------:R-:W-:Y:S02]  /*43e0*/  USEL UR6, UR13, UR6, !UP2 ;  /* 0x000000060d067287 */ /* 0x000fe4000d000000 */
[----:B------:R-:W-:Y:S01]  /*43f0*/  UISETP.NE.AND UP2, UPT, UR16, URZ, UPT ;  /* 0x000000ff1000728c */ /* 0x000fe2000bf45270 */
[----:B------:R-:W-:Y:S02]  /*4400*/  UMOV UR5, UR27 ;  /* 0x0000001b00057c82 */ /* 0x000fe40008000000 */
[----:B------:R-:W-:Y:S03]  /*4410*/  USHF.R.U32.HI UR12, URZ, UR49, UR5 ;  /* 0x00000031ff0c7299 */ /* 0x000fe60008011605 */
[----:B------:R-:W-:Y:S02]  /*4420*/  UMOV UR5, UR9 ;  /* 0x0000000900057c82 */ /* 0x000fe40008000000 */
[----:B------:R-:W-:Y:S03]  /*4430*/  @UP1 USHF.R.U32.HI UR4, URZ, UR23, UR5 ;  /* 0x00000017ff041299 */ /* 0x000fe60008011605 */
[----:B------:R-:W-:Y:S01]  /*4440*/  UMOV UR5, UR11 ;  /* 0x0000000b00057c82 */ /* 0x000fe20008000000 */
[----:B------:R-:W-:Y:S02]  /*4450*/  UIMAD UR4, UR42, UR4, URZ ;  /* 0x000000042a0472a4 */ /* 0x000fe4000f8e02ff */
[----:B------:R-:W-:Y:S02]  /*4460*/  @UP1 USHF.R.U32.HI UR7, URZ, UR23, UR5 ;  /* 0x00000017ff071299 */ /* 0x000fe40008011605 */
[----:B------:R-:W-:Y:S02]  /*4470*/  USEL UR5, UR14, UR12, !UP0 ;  /* 0x0000000c0e057287 */ /* 0x000fe4000c000000 */
[----:B------:R-:W-:Y:S02]  /*4480*/  UIMAD.WIDE.U32 UR10, UR6, UR22, URZ ;  /* 0x00000016060a72a5 */ /* 0x000fe4000f8e00ff */
[----:B------:R-:W-:Y:S02]  /*4490*/  UIMAD UR8, UR42, UR7, URZ ;  /* 0x000000072a0872a4 */ /* 0x000fe4000f8e02ff */
[----:B------:R-:W-:Y:S03]  /*44a0*/  UISETP.GE.AND UP0, UPT, UR6, UR4, UPT ;  /* 0x000000040600728c */ /* 0x000fe6000bf06270 */
[----:B------:R-:W-:Y:S01]  /*44b0*/  UMOV UR4, UR11 ;  /* 0x0000000b00047c82 */ /* 0x000fe20008000000 */
[----:B------:R-:W-:Y:S02]  /*44c0*/  UISETP.GE.OR UP0, UPT, UR5, UR8, UP0 ;  /* 0x000000080500728c */ /* 0x000fe40008706670 */
[----:B------:R-:W-:Y:S02]  /*44d0*/  USHF.R.U32.HI UR4, URZ, UR23, UR4 ;  /* 0x00000017ff047299 */ /* 0x000fe40008011604 */
[----:B------:R-:W-:Y:S02]  /*44e0*/  UIMAD.WIDE.U32 UR8, UR5, UR22, URZ ;  /* 0x00000016050872a5 */ /* 0x000fe4000f8e00ff */
[----:B------:R-:W-:Y:S04]  /*44f0*/  USEL UR10, UR6, UR4, !UP1 ;  /* 0x00000004060a7287 */ /* 0x000fe8000c800000 */
[----:B------:R-:W-:Y:S01]  /*4500*/  UIADD3 UR11, UPT, UPT, -UR10, URZ, URZ ;  /* 0x000000ff0a0b7290 */ /* 0x000fe2000fffe1ff */
[----:B------:R-:W-:Y:S02]  /*4510*/  @!UP0 UMOV UR4, UR9 ;  /* 0x0000000900048c82 */ /* 0x000fe40008000000 */
[----:B------:R-:W-:Y:S02]  /*4520*/  @!UP0 USHF.R.U32.HI UR4, URZ, UR23, UR4 ;  /* 0x00000017ff048299 */ /* 0x000fe40008011604 */
[----:B------:R-:W-:Y:S02]  /*4530*/  UIMAD UR8, UR42, UR11, UR6 ;  /* 0x0000000b2a0872a4 */ /* 0x000fe4000f8e0206 */
[----:B------:R-:W-:Y:S02]  /*4540*/  @!UP0 USEL UR4, UR5, UR4, !UP1 ;  /* 0x0000000405048287 */ /* 0x000fe4000c800000 */
[----:B------:R-:W-:Y:S02]  /*4550*/  UISETP.NE.AND UP1, UPT, UR20, URZ, UPT ;  /* 0x000000ff1400728c */ /* 0x000fe4000bf25270 */
[----:B------:R-:W-:Y:S02]  /*4560*/  @!UP0 UIMAD UR8, UR7, UR8, UR4 ;  /* 0x00000008070882a4 */ /* 0x000fe4000f8e0204 */
[----:B------:R-:W-:Y:S02]  /*4570*/  @!UP0 UIADD3 UR9, UPT, UPT, UR10, -UR4, URZ ;  /* 0x800000040a098290 */ /* 0x000fe4000fffe0ff */
[----:B------:R-:W-:Y:S02]  /*4580*/  UIADD3 UR4, UPT, UPT, -UR5, URZ, URZ ;  /* 0x000000ff05047290 */ /* 0x000fe4000fffe1ff */
[----:B------:R-:W-:Y:S02]  /*4590*/  UIADD3 UR7, UPT, UPT, -UR6, URZ, URZ ;  /* 0x000000ff06077290 */ /* 0x000fe4000fffe1ff */
[----:B------:R-:W-:Y:S02]  /*45a0*/  @!UP0 UIMAD UR6, UR9, UR42, UR5 ;  /* 0x0000002a090682a4 */ /* 0x000fe4000f8e0205 */
[----:B------:R-:W-:Y:S02]  /*45b0*/  UIMAD UR14, UR15, UR4, UR14 ;  /* 0x000000040f0e72a4 */ /* 0x000fe4000f8e020e */
[----:B------:R-:W-:Y:S01]  /*45c0*/  UIMAD UR13, UR50, UR7, UR13 ;  /* 0x00000007320d72a4 */ /* 0x000fe2000f8e020d */
[----:B------:R-:W-:Y:S02]  /*45d0*/  @!UP0 UMOV UR5, UR8 ;  /* 0x0000000800058c82 */ /* 0x000fe40008000000 */
[----:B------:R-:W-:Y:S02]  /*45e0*/  UIMAD UR14, UR5, UR15, UR14 ;  /* 0x0000000f050e72a4 */ /* 0x000fe4000f8e020e */
[----:B------:R-:W-:Y:S11]  /*45f0*/  UIMAD UR13, UR6, UR50, UR13 ;  /* 0x00000032060d72a4 */ /* 0x000ff6000f8e020d */
[----:B------:R-:W-:Y:S01]  /*4600*/  @!UPT UIADD3 URZ, UPT, UPT, URZ, URZ, URZ ;  /* 0x000000fffffff290 */ /* 0x000fe2000fffe0ff */
.L_x_77:
[----:B------:R-:W3:Y:S01]  /*4610*/  @!UP3 LDCU.128 UR8, c[0x0][0xb10] ;  /* 0x00016200ff08b7ac */ /* 0x000ee20008000c00 */
[----:B------:R-:W-:Y:S02]  /*4620*/  ISETP.NE.U32.AND P0, PT, RZ, UR38, PT ;  /* 0x00000026ff007c0c */ /* 0x000fe4000bf05070 */
[----:B------:R-:W-:Y:S02]  /*4630*/  SHF.L.U32 R4, R11, 0x1f, RZ ;  /* 0x0000001f0b047819 */ /* 0x000fe400000006ff */
[----:B------:R-:W-:Y:S01]  /*4640*/  ISETP.NE.AND.EX P0, PT, RZ, UR39, PT, P0 ;  /* 0x00000027ff007c0c */ /* 0x000fe2000bf05300 */
[----:B------:R-:W4:Y:S01]  /*4650*/  @!UP3 LDCU UR5, c[0x0][0xb0c] ;  /* 0x00016180ff05b7ac */ /* 0x000f220008000800 */
[----:B------:R-:W-:Y:S02]  /*4660*/  USHF.L.U32 UR35, UR30, 0x6, URZ ;  /* 0x000000061e237899 */ /* 0x000fe400080006ff */
[----:B------:R-:W-:Y:S02]  /*4670*/  USHF.L.U32 UR34, UR31, 0x8, URZ ;  /* 0x000000081f227899 */ /* 0x000fe400080006ff */
[----:B---3--:R-:W-:Y:S07]  /*4680*/  UIMAD.WIDE.U32 UR6, UR14, UR8, URZ ;  /* 0x000000080e0672a5 */ /* 0x008fee000f8e00ff */
[----:B------:R-:W-:Y:S01]  /*4690*/  @!UP3 UMOV UR4, UR7 ;  /* 0x000000070004bc82 */ /* 0x000fe20008000000 */
[----:B----4-:R-:W-:Y:S02]  /*46a0*/  @!UP3 UISETP.NE.AND UP0, UPT, UR5, 0x1, UPT ;  /* 0x000000010500b88c */ /* 0x010fe4000bf05270 */
[----:B------:R-:W-:Y:S02]  /*46b0*/  @!UP3 USHF.R.U32.HI UR4, URZ, UR9, UR4 ;  /* 0x00000009ff04b299 */ /* 0x000fe40008011604 */
[----:B------:R-:W-:Y:S02]  /*46c0*/  UIMAD.WIDE.U32 UR6, UR13, UR11, URZ ;  /* 0x0000000b0d0672a5 */ /* 0x000fe4000f8e00ff */
[----:B------:R-:W-:Y:S02]  /*46d0*/  @!UP3 USEL UR8, UR14, UR4, !UP0 ;  /* 0x000000040e08b287 */ /* 0x000fe4000c000000 */
[----:B------:R-:W-:Y:S03]  /*46e0*/  @!UP3 UISETP.NE.AND UP0, UPT, UR10, 0x1, UPT ;  /* 0x000000010a00b88c */ /* 0x000fe6000bf05270 */
[----:B------:R-:W-:Y:S02]  /*46f0*/  @!UP3 UMOV UR6, UR7 ;  /* 0x000000070006bc82 */ /* 0x000fe40008000000 */
[----:B------:R-:W3:Y:S02]  /*4700*/  @!UP3 LDCU UR4, c[0x0][0xb20] ;  /* 0x00016400ff04b7ac */ /* 0x000ee40008000800 */
[----:B---3--:R-:W-:Y:S04]  /*4710*/  @!UP3 USHF.R.U32.HI UR6, URZ, UR4, UR6 ;  /* 0x00000004ff06b299 */ /* 0x008fe80008011606 */
[----:B------:R-:W-:Y:S04]  /*4720*/  @!UP3 USEL UR6, UR13, UR6, !UP0 ;  /* 0x000000060d06b287 */ /* 0x000fe8000c000000 */
[----:B------:R-:W-:Y:S02]  /*4730*/  @!UP3 UIADD3 UR4, UPT, UPT, -UR8, UR6, URZ ;  /* 0x000000060804b290 */ /* 0x000fe4000fffe1ff */
[----:B------:R-:W-:Y:S02]  /*4740*/  @!UP3 UIADD3 UR6, UPT, UPT, UR8, -UR6, URZ ;  /* 0x800000060806b290 */ /* 0x000fe4000fffe0ff */
[----:B------:R-:W-:Y:S02]  /*4750*/  @!UP3 UIMAD UR14, UR4, UR5, UR14 ;  /* 0x00000005040eb2a4 */ /* 0x000fe4000f8e020e */
[----:B------:R-:W-:Y:S01]  /*4760*/  @!UP3 UIMAD UR13, UR6, UR10, UR13 ;  /* 0x0000000a060db2a4 */ /* 0x000fe2000f8e020d */
[----:B------:R-:W-:Y:S11]  /*4770*/  BRA.U UP4, `(.L_x_78) ;  /* 0x0000000104107547 */ /* 0x000ff6000b800000 */
[----:B------:R-:W-:Y:S04]  /*4780*/  MOV R2, UR41 ;  /* 0x0000002900027c02 */ /* 0x000fe80008000f00 */
[----:B------:R-:W-:Y:S04]  /*4790*/  SHF.L.U32 R2, R2, 0x1f, RZ ;  /* 0x0000001f02027819 */ /* 0x000fe800000006ff */
[----:B------:R-:W3:Y:S02]  /*47a0*/  SYNCS.PHASECHK.TRANS64.TRYWAIT P1, [UR21+0x98], R2 ;  /* 0x00009802ff0075a7 */ /* 0x000ee40008021115 */
[----:B---3--:R-:W-:Y:S05]  /*47b0*/  @!P1 BRA `(.L_x_79) ;  /* 0x0000005400fc9947 */ /* 0x008fea0003800000 */
.L_x_78:
[----:B------:R-:W-:Y:S05]  /*47c0*/  BRA.U !UP6, `(.L_x_80) ;  /* 0x000000010e387547 */ /* 0x000fea000b800000 */
[----:B------:R-:W-:Y:S01]  /*47d0*/  UPLOP3.LUT UP1, UPT, UPT, UPT, UP5, 0x80, 0x8 ;  /* 0x000000000008789c */ /* 0x000fe20003f2f050 */
[----:B--2---:R-:W-:Y:S01]  /*47e0*/  HFMA2 R0, -RZ, RZ, 0, 5.9604644775390625e-08 ;  /* 0x00000001ff007431 */ /* 0x004fe200000001ff */
[----:B------:R-:W2:Y:S01]  /*47f0*/  LDCU.64 UR8, c[0x0][0x358] ;  /* 0x00006b00ff0877ac */ /* 0x000ea20008000a00 */
[----:B------:R-:W-:Y:S03]  /*4800*/  IMAD.MOV.U32 R74, RZ, RZ, 0x1 ;  /* 0x00000001ff4a7424 */ /* 0x000fe600078e00ff */
[----:B------:R-:W-:Y:S05]  /*4810*/  PLOP3.LUT P1, PT, PT, PT, UP1, 0x80, 0x8 ;  /* 0x000000000008781c */ /* 0x000fea0003f2f018 */
[----:B------:R-:W3:Y:S01]  /*4820*/  @UP1 LDCU.64 UR4, c[0x0][0x888] ;  /* 0x00011100ff0417ac */ /* 0x000ee20008000a00 */
[----:B------:R-:W-:Y:S07]  /*4830*/  @UP1 UIMAD UR6, UR36, UR38, URZ ;  /* 0x00000026240612a4 */ /* 0x000fee000f8e02ff */
[----:B------:R-:W-:Y:S01]  /*4840*/  @!P1 PRMT R74, R0, 0x7610, R74 ;  /* 0x00007610004a9816 */ /* 0x000fe2000000004a */
[----:B---3--:R-:W-:Y:S06]  /*4850*/  @UP1 UIMAD.WIDE UR4, UR6, 0x4, UR4 ;  /* 0x00000004060418a5 */ /* 0x008fec000f8e0204 */
[----:B-----5:R-:W-:Y:S01]  /*4860*/  IMAD.U32 R40, RZ, RZ, UR4 ;  /* 0x00000004ff287e24 */ /* 0x020fe2000f8e00ff */
[----:B------:R-:W-:Y:S04]  /*4870*/  MOV R41, UR5 ;  /* 0x0000000500297c02 */ /* 0x000fe80008000f00 */
[----:B------:R-:W3:Y:S01]  /*4880*/  @!UP1 LDCU UR4, c[0x0][0x880] ;  /* 0x00011000ff0497ac */ /* 0x000ee20008000800 */
[----:B--2---:R4:W5:Y:S02]  /*4890*/  @P1 LDG.E R40, desc[UR8][R40.64] ;  /* 0x0000000828281981 */ /* 0x004964000c1e1900 */
[----:B---34-:R-:W-:Y:S07]  /*48a0*/  @!P1 IMAD.U32 R40, RZ, RZ, UR4 ;  /* 0x00000004ff289e24 */ /* 0x018fee000f8e00ff */
.L_x_80:
[----:B-----5:R-:W-:Y:S01]  /*48b0*/  @!P0 ISETP.EQ.AND P2, PT, R40, RZ, PT ;  /* 0x000000ff2800820c */ /* 0x020fe20003f42270 */
[----:B------:R-:W-:Y:S01]  /*48c0*/  @!UPT UIADD3 URZ, UPT, UPT, URZ, URZ, URZ ;  /* 0x000000fffffff290 */ /* 0x000fe2000fffe0ff */
[----:B------:R-:W-:Y:S11]  /*48d0*/  @!P0 BRA `(.L_x_81) ;  /* 0x0000000000148947 */ /* 0x000ff60003800000 */
[----:B------:R-:W-:Y:S02]  /*48e0*/  LOP3.LUT P0, RZ, R74, 0xff, RZ, 0xc0, !PT ;  /* 0x000000ff4aff7812 */ /* 0x000fe4000780c0ff */
[----:B------:R-:W-:Y:S04]  /*48f0*/  PLOP3.LUT P2, PT, PT, PT, UP1, 0x80, 0x8 ;  /* 0x000000000008781c */ /* 0x000fe80003f4f018 */
[----:B------:R-:W-:Y:S07]  /*4900*/  PLOP3.LUT P2, PT, P2, PT, PT, 0x8, 0x80 ;  /* 0x000000000080781c */ /* 0x000fee000174e170 */
[----:B------:R-:W-:Y:S11]  /*4910*/  @P0 ISETP.EQ.AND P2, PT, R40, RZ, PT ;  /* 0x000000ff2800020c */ /* 0x000ff60003f42270 */
[----:B------:R-:W-:Y:S02]  /*4920*/  @!UPT UIADD3 URZ, UPT, UPT, URZ, URZ, URZ ;  /* 0x000000fffffff290 */ /* 0x000fe4000fffe0ff */
.L_x_81:
[----:B------:R-:W3:Y:S01]  /*4930*/  SYNCS.PHASECHK.TRANS64.TRYWAIT P0, [UR21+0x70], R4 ;  /* 0x00007004ff0075a7 */ /* 0x000ee20008001115 */
[----:B------:R-:W-:Y:S04]  /*4940*/  ELECT P1, URZ, PT ;  /* 0x0000000000ff782f */ /* 0x000fe80003820000 */
[----:B------:R-:W-:Y:S01]  /*4950*/  PLOP3.LUT P1, PT, P2, P1, PT, 0xf2, 0x2f ;  /* 0x00000000002f781c */ /* 0x000fe20001723e72 */
[----:B------:R-:W-:Y:S01]  /*4960*/  @!UPT UIADD3 URZ, UPT, UPT, URZ, URZ, URZ ;  /* 0x000000fffffff290 */ /* 0x000fe2000fffe0ff */
[----:B---3--:R-:W-:Y:S11]  /*4970*/  @!P0 BRA `(.L_x_82) ;  /* 0x0000005400a48947 */ /* 0x008ff60003800000 */
.L_x_165:
[----:B--2---:R-:W-:Y:S01]  /*4980*/  @!P1 IADD3 R2, P0, PT, R12, 0x580, RZ ;  /* 0x000005800c029810 */ /* 0x004fe20007f1e0ff */
[----:B------:R-:W-:Y:S01]  /*4990*/  VOTEU.ALL UP0, P1 ;  /* 0x0000000000ff7886 */ /* 0x000fe20000800000 */
[----:B------:R-:W-:Y:S01]  /*49a0*/  UMOV UR6, 0x0 ;  /* 0x0000000000067882 */ /* 0x000fe20000000000 */
[----:B------:R-:W-:Y:S01]  /*49b0*/  UMOV UR7, 0x10000000 ;  /* 0x1000000000077882 */ /* 0x000fe20000000000 */
[----:B------:R-:W-:Y:S01]  /*49c0*/  @!P1 R2UR UR5, R2 ;  /* 0x00000000020592ca */ /* 0x000fe200000e0000 */
[----:B------:R-:W-:Y:S01]  /*49d0*/  @!P1 IMAD.X R0, RZ, RZ, R13, P0 ;  /* 0x000000ffff009224 */ /* 0x000fe200000e060d */
[----:B------:R-:W-:Y:S01]  /*49e0*/  @!UP0 UIADD3 UR32, UPT, UPT, UR21, 0x200, URZ ;  /* 0x0000020015208890 */ /* 0x000fe2000fffe0ff */
[----:B------:R-:W-:Y:S03]  /*49f0*/  VOTEU.ALL UP0, P1 ;  /* 0x0000000000ff7886 */ /* 0x000fe60000800000 */
[----:B------:R-:W-:Y:S01]  /*4a00*/  @!P1 R2UR UR4, R0 ;  /* 0x00000000000492ca */ /* 0x000fe200000e0000 */
[----:B------:R-:W-:Y:S06]  /*4a10*/  @!P1 IMAD.MOV.U32 R0, RZ, RZ, 0x1000 ;  /* 0x00001000ff009424 */ /* 0x000fec00078e00ff */
[----:B------:R-:W-:Y:S06]  /*4a20*/  IMAD.U32 R6, RZ, RZ, UR5 ;  /* 0x00000005ff067e24 */ /* 0x000fec000f8e00ff */
[----:B------:R-:W-:Y:S01]  /*4a30*/  IMAD.U32 R7, RZ, RZ, UR4 ;  /* 0x00000004ff077e24 */ /* 0x000fe2000f8e00ff */
[----:B------:R-:W-:Y:S04]  /*4a40*/  @!P1 R2UR UR4, R6 ;  /* 0x00000000060492ca */ /* 0x000fe800000e0000 */
[----:B------:R-:W-:Y:S11]  /*4a50*/  @!P1 R2UR UR5, R7 ;  /* 0x00000000070592ca */ /* 0x000ff600000e0000 */
[----:B------:R-:W-:Y:S02]  /*4a60*/  @!UPT UIADD3 URZ, UPT, UPT, URZ, URZ, URZ ;  /* 0x000000fffffff290 */ /* 0x000fe4000fffe0ff */
[----:B------:R2:W-:Y:S01]  /*4a70*/  @!UP0 UTMALDG.3D [UR32], [UR4], desc[UR6] ;  /* 0x00000620040085b4 */ /* 0x0005e20008011000 */
[----:B------:R3:W-:Y:S01]  /*4a80*/  @!P1 SYNCS.ARRIVE.TRANS64.RED.A0TR RZ, [UR21+0x50], R0 ;  /* 0x00005000ffff99a7 */ /* 0x0007e20008300415 */
[----:B--2---:R-:W-:Y:S09]  /*4a90*/  UPRMT UR4, UR45, 0x654, UR33 ;  /* 0x000006542d047896 */ /* 0x004ff20008000021 */
[----:B------:R-:W-:Y:S01]  /*4aa0*/  SYNCS.ARRIVE.TRANS64.RED.A1T0 RZ, [UR4], RZ ;  /* 0x000000ffffff79a7 */ /* 0x000fe20008100404 */
[----:B------:R-:W2:Y:S02]  /*4ab0*/  SYNCS.PHASECHK.TRANS64.TRYWAIT P0, [UR21+0x78], R4 ;  /* 0x00007804ff0075a7 */ /* 0x000ea40008001115 */
[----:B--23--:R-:W-:Y:S05]  /*4ac0*/  @!P0 BRA `(.L_x_83) ;  /* 0x0000005400688947 */ /* 0x00cfea0003800000 */
.L_x_167:
[----:B------:R-:W-:Y:S01]  /*4ad0*/  @!P1 IADD3 R2, P0, PT, R12, 0x580, RZ ;  /* 0x000005800c029810 */ /* 0x000fe20007f1e0ff */
[----:B------:R-:W-:Y:S01]  /*4ae0*/  VOTEU.ALL UP0, P1 ;  /* 0x0000000000ff7886 */ /* 0x000fe20000800000 */
[----:B------:R-:W-:Y:S01]  /*4af0*/  UMOV UR6, 0x0 ;  /* 0x0000000000067882 */ /* 0x000fe20000000000 */
[----:B------:R-:W-:Y:S01]  /*4b00*/  UMOV UR7, 0x10000000 ;  /* 0x1000000000077882 */ /* 0x000fe20000000000 */
[----:B------:R-:W-:Y:S01]  /*4b10*/  @!P1 R2UR UR5, R2 ;  /* 0x00000000020592ca */ /* 0x000fe200000e0000 */
[----:B--2---:R-:W-:Y:S01]  /*4b20*/  @!P1 IMAD.X R0, RZ, RZ, R13, P0 ;  /* 0x000000ffff009224 */ /* 0x004fe200000e060d */
[----:B------:R-:W-:Y:S02]  /*4b30*/  @!UP0 UIADD3 UR26, UPT, UPT, UR34, 0x40, URZ ;  /* 0x00000040221a8890 */ /* 0x000fe4000fffe0ff */
[----:B------:R-:W-:Y:S02]  /*4b40*/  @!UP0 UIADD3 UR24, UPT, UPT, UR21, 0x1200, URZ ;  /* 0x0000120015188890 */ /* 0x000fe4000fffe0ff */
[----:B------:R-:W-:Y:S01]  /*4b50*/  @!P1 R2UR UR4, R0 ;  /* 0x00000000000492ca */ /* 0x000fe200000e0000 */
[----:B------:R-:W-:Y:S01]  /*4b60*/  VOTEU.ALL UP0, P1 ;  /* 0x0000000000ff7886 */ /* 0x000fe20000800000 */
[----:B------:R-:W-:Y:S01]  /*4b70*/  UMOV UR27, UR35 ;  /* 0x00000023001b7c82 */ /* 0x000fe20008000000 */
[----:B------:R-:W-:Y:S01]  /*4b80*/  UMOV UR28, UR36 ;  /* 0x00000024001c7c82 */ /* 0x000fe20008000000 */
[----:B------:R-:W-:Y:S03]  /*4b90*/  @!P1 IMAD.MOV.U32 R0, RZ, RZ, 0x1000 ;  /* 0x00001000ff009424 */ /* 0x000fe600078e00ff */
        /* <DEDUP_REMOVED lines=11> */
.L_x_169:
[----:B------:R-:W-:Y:S01]  /*4c50*/  @!P1 IADD3 R2, P0, PT, R12, 0x580, RZ ;  /* 0x000005800c029810 */ /* 0x000fe20007f1e0ff */
[----:B------:R-:W-:Y:S01]  /*4c60*/  VOTEU.ALL UP0, P1 ;  /* 0x0000000000ff7886 */ /* 0x000fe20000800000 */
[----:B------:R-:W-:Y:S01]  /*4c70*/  UMOV UR6, 0x0 ;  /* 0x0000000000067882 */ /* 0x000fe20000000000 */
[----:B------:R-:W-:Y:S01]  /*4c80*/  UMOV UR7, 0x10000000 ;  /* 0x1000000000077882 */ /* 0x000fe20000000000 */
[----:B------:R-:W-:Y:S01]  /*4c90*/  @!P1 R2UR UR5, R2 ;  /* 0x00000000020592ca */ /* 0x000fe200000e0000 */
[----:B--2---:R-:W-:Y:S01]  /*4ca0*/  @!P1 IMAD.X R0, RZ, RZ, R13, P0 ;  /* 0x000000ffff009224 */ /* 0x004fe200000e060d */
[----:B------:R-:W-:Y:S01]  /*4cb0*/  @!UP0 UIADD3 UR18, UPT, UPT, UR34, 0x80, URZ ;  /* 0x0000008022128890 */ /* 0x000fe2000fffe0ff */
[----:B------:R-:W-:Y:S01]  /*4cc0*/  VIADD R10, R10, 0x1 ;  /* 0x000000010a0a7836 */ /* 0x000fe20000000000 */
        /* <DEDUP_REMOVED lines=17> */
.L_x_171:
[----:B------:R-:W-:Y:S01]  /*4de0*/  @!P1 IADD3 R2, P0, PT, R12, 0x580, RZ ;  /* 0x000005800c029810 */ /* 0x000fe20007f1e0ff */
[----:B------:R-:W-:Y:S01]  /*4df0*/  VOTEU.ALL UP0, P1 ;  /* 0x0000000000ff7886 */ /* 0x000fe20000800000 */
[----:B------:R-:W-:Y:S01]  /*4e00*/  UMOV UR6, 0x0 ;  /* 0x0000000000067882 */ /* 0x000fe20000000000 */
[----:B------:R-:W-:Y:S01]  /*4e10*/  UMOV UR7, 0x10000000 ;  /* 0x1000000000077882 */ /* 0x000fe20000000000 */
[----:B------:R-:W-:Y:S01]  /*4e20*/  @!P1 R2UR UR5, R2 ;  /* 0x00000000020592ca */ /* 0x000fe200000e0000 */
[----:B--2---:R-:W-:Y:S01]  /*4e30*/  @!P1 IMAD.X R0, RZ, RZ, R13, P0 ;  /* 0x000000ffff009224 */ /* 0x004fe200000e060d */
[----:B------:R-:W-:Y:S01]  /*4e40*/  @!UP0 UIADD3 UR10, UPT, UPT, UR34, 0xc0, URZ ;  /* 0x000000c0220a8890 */ /* 0x000fe2000fffe0ff */
[----:B------:R-:W-:Y:S01]  /*4e50*/  R2UR UR18, R76 ;  /* 0x000000004c1272ca */ /* 0x000fe200000e0000 */
[----:B------:R-:W-:Y:S01]  /*4e60*/  @!UP0 UIADD3 UR8, UPT, UPT, UR21, 0x3200, URZ ;  /* 0x0000320015088890 */ /* 0x000fe2000fffe0ff */
[----:B------:R-:W-:Y:S01]  /*4e70*/  R2UR UR16, R77 ;  /* 0x000000004d1072ca */ /* 0x000fe200000e0000 */
[----:B------:R-:W-:Y:S01]  /*4e80*/  @!UP0 UIADD3 UR9, UPT, UPT, UR21, 0x68, URZ ;  /* 0x0000006815098890 */ /* 0x000fe2000fffe0ff */
[----:B------:R-:W-:Y:S01]  /*4e90*/  @!P1 R2UR UR4, R0 ;  /* 0x00000000000492ca */ /* 0x000fe200000e0000 */
[----:B------:R-:W-:Y:S01]  /*4ea0*/  VOTEU.ALL UP0, P1 ;  /* 0x0000000000ff7886 */ /* 0x000fe20000800000 */
[----:B------:R-:W-:Y:S01]  /*4eb0*/  UMOV UR11, UR35 ;  /* 0x00000023000b7c82 */ /* 0x000fe20008000000 */
[----:B------:R-:W-:Y:S01]  /*4ec0*/  UMOV UR12, UR36 ;  /* 0x00000024000c7c82 */ /* 0x000fe20008000000 */
[C---:B------:R-:W-:Y:S01]  /*4ed0*/  ISETP.NE.AND P0, PT, R10.reuse, 0x2, PT ;  /* 0x000000020a00780c */ /* 0x040fe20003f05270 */
[----:B------:R-:W-:Y:S01]  /*4ee0*/  UMOV UR36, UR29 ;  /* 0x0000001d00247c82 */ /* 0x000fe20008000000 */
[----:B------:R-:W-:Y:S01]  /*4ef0*/  IMAD.U32 R4, RZ, RZ, UR5 ;  /* 0x00000005ff047e24 */ /* 0x000fe2000f8e00ff */
[----:B------:R-:W-:Y:S01]  /*4f00*/  LOP3.LUT R11, R11, 0x1, RZ, 0x3c, !PT ;  /* 0x000000010b0b7812 */ /* 0x000fe200078e3cff */
[----:B------:R-:W-:Y:S01]  /*4f10*/  UPLOP3.LUT UP4, UPT, UPT, UPT, UPT, 0x80, 0x8 ;  /* 0x000000000008789c */ /* 0x000fe20003f8f070 */
[----:B------:R-:W-:Y:S01]  /*4f20*/  SEL R0, RZ, 0x1, P0 ;  /* 0x00000001ff007807 */ /* 0x000fe20000000000 */
[----:B------:R-:W-:Y:S01]  /*4f30*/  UIADD3 UR31, UPT, UPT, UR13, UR18, URZ ;  /* 0x000000120d1f7290 */ /* 0x000fe2000fffe0ff */
[----:B------:R-:W-:Y:S01]  /*4f40*/  SEL R10, R10, RZ, P0 ;  /* 0x000000ff0a0a7207 */ /* 0x000fe20000000000 */
[----:B------:R-:W-:Y:S01]  /*4f50*/  UIADD3 UR30, UPT, UPT, UR14, UR16, URZ ;  /* 0x000000100e1e7290 */ /* 0x000fe2000fffe0ff */
[----:B------:R-:W-:Y:S01]  /*4f60*/  IMAD.U32 R5, RZ, RZ, UR4 ;  /* 0x00000004ff057e24 */ /* 0x000fe2000f8e00ff */
[----:B------:R-:W-:Y:S02]  /*4f70*/  @!P1 R2UR UR4, R4 ;  /* 0x00000000040492ca */ /* 0x000fe400000e0000 */
[----:B------:R-:W-:Y:S02]  /*4f80*/  LOP3.LUT R9, R9, R0, RZ, 0x3c, !PT ;  /* 0x0000000009097212 */ /* 0x000fe400078e3cff */
[----:B------:R-:W-:Y:S11]  /*4f90*/  @!P1 R2UR UR5, R5 ;  /* 0x00000000050592ca */ /* 0x000ff600000e0000 */
[----:B------:R-:W-:Y:S02]  /*4fa0*/  @!UPT UIADD3 URZ, UPT, UPT, URZ, URZ, URZ ;  /* 0x000000fffffff290 */ /* 0x000fe4000fffe0ff */
[----:B------:R2:W-:Y:S01]  /*4fb0*/  @!UP0 UTMALDG.3D [UR8], [UR4], desc[UR6] ;  /* 0x00000608040085b4 */ /* 0x0005e20008011000 */
[----:B------:R2:W-:Y:S01]  /*4fc0*/  @!P1 SYNCS.ARRIVE.TRANS64.RED.A0TR RZ, [UR21+0x68], R3 ;  /* 0x00006803ffff99a7 */ /* 0x0005e20008300415 */
[----:B------:R-:W-:Y:S01]  /*4fd0*/  SYNCS.ARRIVE.TRANS64.RED.A1T0 RZ, [UR43], RZ ;  /* 0x000000ffffff79a7 */ /* 0x000fe2000810042b */
[----:B------:R-:W-:Y:S05]  /*4fe0*/  BRA.U UP2, `(.L_x_86) ;  /* 0xfffffff1024c7547 */ /* 0x000fea000b83ffff */
[----:B------:R-:W-:-:S04]  /*4ff0*/  SHF.L.U32 R2, R11, 0x1f, RZ ;  /* 0x0000001f0b027819 */ /* 0x000fc800000006ff */
[----:B------:R-:W3:Y:S02]  /*5000*/  SYNCS.PHASECHK.TRANS64.TRYWAIT P0, [UR21+0x70], R2 ;  /* 0x00007002ff0075a7 */ /* 0x000ee40008001115 */
[----:B---3--:R-:W-:Y:S05]  /*5010*/  @!P0 BRA `(.L_x_87) ;  /* 0x00000050005c8947 */ /* 0x008fea0003800000 */
.L_x_173:
[----:B------:R-:W4:Y:S02]  /*5020*/  SYNCS.PHASECHK.TRANS64.TRYWAIT P0, [UR21+0x78], R2 ;  /* 0x00007802ff0075a7 */ /* 0x000f240008001115 */
[----:B----4-:R-:W-:Y:S05]  /*5030*/  @!P0 BRA `(.L_x_88) ;  /* 0x00000050006c8947 */ /* 0x010fea0003800000 */
.L_x_175:
[----:B------:R-:W4:Y:S02]  /*5040*/  SYNCS.PHASECHK.TRANS64.TRYWAIT P0, [UR21+0x80], R2 ;  /* 0x00008002ff0075a7 */ /* 0x000f240008001115 */
[----:B----4-:R-:W-:Y:S05]  /*5050*/  @!P0 BRA `(.L_x_89) ;  /* 0x00000050007c8947 */ /* 0x010fea0003800000 */
.L_x_177:
[----:B---3--:R-:W-:-:S07]  /*5060*/  MOV R0, UR21 ;  /* 0x0000001500007c02 */ /* 0x008fce0008000f00 */
.L_x_90:
[----:B---3--:R-:W-:-:S04]  /*5070*/  SHF.L.U32 R2, R11, 0x1f, RZ ;  /* 0x0000001f0b027819 */ /* 0x008fc800000006ff */
[----:B------:R3:W4:Y:S03]  /*5080*/  SYNCS.PHASECHK.TRANS64.TRYWAIT P0, [R0+URZ+0x88], R2 ;  /* 0x00008802000075a7 */ /* 0x00072600080011ff */
[----:B----4-:R-:W-:Y:S05]  /*5090*/  @!P0 NANOSLEEP.SYNCS 0x989680 ;  /* 0x009896800000895d */ /* 0x010fea0003900000 */
[----:B------:R-:W4:Y:S02]  /*50a0*/  @!P0 SYNCS.PHASECHK.TRANS64 P0, [R0+URZ+0x88], R2 ;  /* 0x00008802000085a7 */ /* 0x000f2400080010ff */
[----:B-12-4-:R-:W-:Y:S05]  /*50b0*/  @P0 EXIT ;  /* 0x000000000000094d */ /* 0x016fea0003800000 */
[----:B------:R-:W-:Y:S05]  /*50c0*/  BRA `(.L_x_90) ;  /* 0xfffffffc00e87947 */ /* 0x000fea000383ffff */
.L_x_75:
[----:B------:R-:W-:-:S06]  /*50d0*/  UISETP.GE.AND UP0, UPT, UR18, 0x4, UPT ;  /* 0x000000041200788c */ /* 0x000fcc000bf06270 */
[----:B------:R-:W-:-:S13]  /*50e0*/  PLOP3.LUT P0, PT, PT, PT, UP0, 0x80, 0x8 ;  /* 0x000000000008781c */ /* 0x000fda0003f0f008 */
[----:B-1----:R-:W-:Y:S05]  /*50f0*/  @!P0 EXIT ;  /* 0x000000000000894d */ /* 0x002fea0003800000 */
[----:B------:R-:W-:Y:S01]  /*5100*/  BAR.SYNC.DEFER_BLOCKING 0x6, 0xa0 ;  /* 0x0182800000007b1d */ /* 0x000fe20000010000 */
[C---:B------:R-:W-:Y:S01]  /*5110*/  IMAD.SHL.U32 R7, R85.reuse, 0x40, RZ ;  /* 0x0000004055077824 */ /* 0x040fe200078e00ff */
[C---:B------:R-:W-:Y:S01]  /*5120*/  LOP3.LUT R87, R85.reuse, 0x60, RZ, 0xc0, !PT ;  /* 0x0000006055577812 */ /* 0x040fe200078ec0ff */
[C---:B------:R-:W-:Y:S02]  /*5130*/  IMAD.SHL.U32 R4, R85.reuse, 0x20, RZ ;  /* 0x0000002055047824 */ /* 0x040fe400078e00ff */
[----:B------:R-:W-:Y:S02]  /*5140*/  HFMA2 R36, -RZ, RZ, 0, 0 ;  /* 0x00000000ff247431 */ /* 0x000fe400000001ff */
[----:B------:R-:W-:Y:S01]  /*5150*/  IMAD.SHL.U32 R5, R85, 0x8, RZ ;  /* 0x0000000855057824 */ /* 0x000fe200078e00ff */
[----:B------:R-:W-:Y:S01]  /*5160*/  UMOV UR44, 0x400 ;  /* 0x00000400002c7882 */ /* 0x000fe20000000000 */
[----:B------:R-:W1:Y:S01]  /*5170*/  LDC.64 R72, c[0x0][0x8b0] ;  /* 0x00022c00ff487b82 */ /* 0x000e620000000a00 */
[----:B------:R-:W-:Y:S01]  /*5180*/  ULEA UR44, UR45, UR44, 0x18 ;  /* 0x0000002c2d2c7291 */ /* 0x000fe2000f8ec0ff */
[----:B------:R-:W-:Y:S01]  /*5190*/  LOP3.LUT R6, R7, 0x180, RZ, 0xc0, !PT ;  /* 0x0000018007067812 */ /* 0x000fe200078ec0ff */
[C---:B------:R-:W-:Y:S01]  /*51a0*/  IMAD.U32 R37, R85.reuse, 0x10000, RZ ;  /* 0x0001000055257824 */ /* 0x040fe200078e00ff */
[----:B------:R-:W-:Y:S01]  /*51b0*/  LOP3.LUT R4, R4, 0xc00, RZ, 0xc0, !PT ;  /* 0x00000c0004047812 */ /* 0x000fe200078ec0ff */
[----:B------:R-:W-:Y:S01]  /*51c0*/  UIADD3 UR4, UPT, UPT, UR44, 0x4200, URZ ;  /* 0x000042002c047890 */ /* 0x000fe2000fffe0ff */
[----:B------:R-:W-:Y:S01]  /*51d0*/  LOP3.LUT R5, R6, 0x30, R5, 0xf8, !PT ;  /* 0x0000003006057812 */ /* 0x000fe200078ef805 */
[----:B------:R-:W-:Y:S01]  /*51e0*/  IMAD.SHL.U32 R6, R85, 0x2, RZ ;  /* 0x0000000255067824 */ /* 0x000fe200078e00ff */
[----:B------:R-:W2:Y:S01]  /*51f0*/  LDC.64 R70, c[0x0][0x8a8] ;  /* 0x00022a00ff467b82 */ /* 0x000ea20000000a00 */
[----:B------:R-:W-:Y:S01]  /*5200*/  LOP3.LUT R4, R4, 0x40, R7, 0xf8, !PT ;  /* 0x0000004004047812 */ /* 0x000fe200078ef807 */
[----:B------:R-:W-:Y:S01]  /*5210*/  UIADD3 UR5, UPT, UPT, UR44, 0x200, URZ ;  /* 0x000002002c057890 */ /* 0x000fe2000fffe0ff */
[----:B------:R-:W-:Y:S01]  /*5220*/  LOP3.LUT R37, R37, 0x600000, RZ, 0xc0, !PT ;  /* 0x0060000025257812 */ /* 0x000fe200078ec0ff */
[----:B------:R-:W-:Y:S01]  /*5230*/  IMAD.MOV.U32 R84, RZ, RZ, RZ ;  /* 0x000000ffff547224 */ /* 0x000fe200078e00ff */
[----:B------:R-:W-:Y:S01]  /*5240*/  LOP3.LUT R85, R85, 0x2, RZ, 0xc0, !PT ;  /* 0x0000000255557812 */ /* 0x000fe200078ec0ff */
[----:B------:R-:W-:Y:S01]  /*5250*/  IMAD.MOV.U32 R79, RZ, RZ, RZ ;  /* 0x000000ffff4f7224 */ /* 0x000fe200078e00ff */
[----:B------:R-:W-:-:S02]  /*5260*/  LOP3.LUT R5, R5, 0x20, R6, 0x78, !PT ;  /* 0x0000002005057812 */ /* 0x000fc400078e7806 */
[----:B------:R-:W-:Y:S01]  /*5270*/  CS2R R82, SRZ ;  /* 0x0000000000527805 */ /* 0x000fe2000001ff00 */
[----:B------:R-:W3:Y:S01]  /*5280*/  LDS R0, [UR44+0x150] ;  /* 0x0001502cff007984 */ /* 0x000ee20008000800 */
[----:B------:R-:W-:Y:S01]  /*5290*/  LOP3.LUT R4, R4, 0x200, R7, 0xf8, !PT ;  /* 0x0000020004047812 */ /* 0x000fe200078ef807 */
[----:B------:R-:W-:Y:S01]  /*52a0*/  IMAD.U32 R88, RZ, RZ, UR5 ;  /* 0x00000005ff587e24 */ /* 0x000fe2000f8e00ff */
[----:B------:R-:W-:Y:S01]  /*52b0*/  MOV R81, RZ ;  /* 0x000000ff00517202 */ /* 0x000fe20000000f00 */
[----:B------:R-:W-:Y:S01]  /*52c0*/  IMAD.MOV R80, RZ, RZ, -R85 ;  /* 0x000000ffff507224 */ /* 0x000fe200078e0a55 */
[----:B------:R-:W-:Y:S01]  /*52d0*/  LOP3.LUT R69, R4, R5, RZ, 0xfc, !PT ;  /* 0x0000000504457212 */ /* 0x000fe200078efcff */
[----:B------:R-:W-:Y:S01]  /*52e0*/  IMAD.U32 R86, RZ, RZ, UR4 ;  /* 0x00000004ff567e24 */ /* 0x000fe2000f8e00ff */
[----:B------:R-:W4:Y:S01]  /*52f0*/  LDCU UR58, c[0x0][0x370] ;  /* 0x00006e00ff3a77ac */ /* 0x000f220008000800 */
[----:B------:R-:W1:Y:S01]  /*5300*/  LDCU.64 UR62, c[0x0][0x348] ;  /* 0x00006900ff3e77ac */ /* 0x000e620008000a00 */
[----:B------:R-:W1:Y:S01]  /*5310*/  LDCU UR43, c[0x0][0xb0c] ;  /* 0x00016180ff2b77ac */ /* 0x000e620008000800 */
[----:B------:R-:W1:Y:S01]  /*5320*/  LDCU UR39, c[0x0][0xb30] ;  /* 0x00016600ff2777ac */ /* 0x000e620008000800 */
[----:B------:R-:W1:Y:S01]  /*5330*/  LDCU.64 UR56, c[0x0][0x888] ;  /* 0x00011100ff3877ac */ /* 0x000e620008000a00 */
[----:B------:R-:W1:Y:S01]  /*5340*/  LDCU.64 UR40, c[0x0][0xb28] ;  /* 0x00016500ff2877ac */ /* 0x000e620008000a00 */
[----:B------:R-:W1:Y:S01]  /*5350*/  LDCU.64 UR60, c[0x0][0x890] ;  /* 0x00011200ff3c77ac */ /* 0x000e620008000a00 */
[----:B------:R-:W1:Y:S01]  /*5360*/  LDCU.128 UR52, c[0x0][0xb10] ;  /* 0x00016200ff3477ac */ /* 0x000e620008000c00 */
[----:B------:R-:W1:Y:S02]  /*5370*/  LDCU UR47, c[0x0][0x374] ;  /* 0x00006e80ff2f77ac */ /* 0x000e640008000800 */
[----:B-1234-:R-:W-:-:S07]  /*5380*/  IMAD.IADD R37, R0, 0x1, R37 ;  /* 0x0000000100257824 */ /* 0x01efce00078e0225 */
.L_x_132:
[----:B------:R-:W-:Y:S02]  /*5390*/  LEA R3, R79, UR44, 0x3 ;  /* 0x0000002c4f037c11 */ /* 0x000fe4000f8e18ff */
[----:B------:R-:W-:Y:S02]  /*53a0*/  SHF.L.U32 R0, R83, 0x1f, RZ ;  /* 0x0000001f53007819 */ /* 0x000fe400000006ff */
[----:B-1----:R-:W-:Y:S02]  /*53b0*/  LEA R4, R79, UR44, 0x4 ;  /* 0x0000002c4f047c11 */ /* 0x002fe4000f8e20ff */
[----:B------:R-:W1:Y:S02]  /*53c0*/  SYNCS.PHASECHK.TRANS64.TRYWAIT P0, [R3+URZ+0xa0], R0 ;  /* 0x0000a000030075a7 */ /* 0x000e6400080011ff */
[----:B-1----:R-:W-:Y:S05]  /*53d0*/  @!P0 BRA `(.L_x_91) ;  /* 0x0000004c00b48947 */ /* 0x002fea0003800000 */
.L_x_178:
        /* <DEDUP_REMOVED lines=8> */
[----:B--2---:R-:W-:Y:S11]  /*5460*/  LOP3.LUT P0, RZ, R6, 0x1, RZ, 0xc0, !PT ;  /* 0x0000000106ff7812 */ /* 0x004ff6000780c0ff */
[----:B------:R-:W-:Y:S02]  /*5470*/  @!UPT UIADD3 URZ, UPT, UPT, URZ, URZ, URZ ;  /* 0x000000fffffff290 */ /* 0x000fe4000fffe0ff */
[----:B---3--:R-:W-:Y:S01]  /*5480*/  VOTEU.ANY UP1, P0 ;  /* 0x0000000000ff7886 */ /* 0x008fe20000020100 */
[----:B------:R-:W-:Y:S01]  /*5490*/  PLOP3.LUT P0, PT, PT, PT, UP1, 0x80, 0x8 ;  /* 0x000000000008781c */ /* 0x000fe20003f0f018 */
[----:B------:R-:W-:Y:S11]  /*54a0*/  UP2UR UR46, UPR, URZ, 0x2 ;  /* 0x00000002ff2e7883 */ /* 0x000ff60008000000 */
[----:B------:R-:W-:Y:S01]  /*54b0*/  @!UPT UIADD3 URZ, UPT, UPT, URZ, URZ, URZ ;  /* 0x000000fffffff290 */ /* 0x000fe2000fffe0ff */
[----:B-1----:R-:W-:Y:S02]  /*54c0*/  @P0 SHF.R.U32.HI R0, RZ, 0x10, R5 ;  /* 0x00000010ff000819 */ /* 0x002fe40000011605 */
        /* <DEDUP_REMOVED lines=12> */
[----:B------:R-:W2:Y:S01]  /*5590*/  LDCU UR12, c[0x0][0xb20] ;  /* 0x00016400ff0c77ac */ /* 0x000ea20008000800 */
[----:B------:R-:W-:Y:S02]  /*55a0*/  UIMAD.WIDE.U32 UR4, UR47, UR55, URZ ;  /* 0x000000372f0472a5 */ /* 0x000fe4000f8e00ff */
[----:B------:R-:W-:Y:S02]  /*55b0*/  UIMAD.WIDE.U32 UR6, UR58, UR52, URZ ;  /* 0x000000343a0672a5 */ /* 0x000fe4000f8e00ff */
[----:B------:R-:W-:Y:S02]  /*55c0*/  UISETP.NE.AND UP0, UPT, UR54, 0x1, UPT ;  /* 0x000000013600788c */ /* 0x000fe4000bf05270 */
[----:B------:R-:W-:Y:S02]  /*55d0*/  UIMAD.WIDE.U32 UR8, UR37, UR55, URZ ;  /* 0x00000037250872a5 */ /* 0x000fe4000f8e00ff */
[----:B------:R-:W-:Y:S02]  /*55e0*/  UIMAD.WIDE.U32 UR10, UR38, UR52, URZ ;  /* 0x00000034260a72a5 */ /* 0x000fe4000f8e00ff */
[----:B------:R-:W-:Y:S02]  /*55f0*/  UISETP.NE.AND UP1, UPT, UR43, 0x1, UPT ;  /* 0x000000012b00788c */ /* 0x000fe4000bf25270 */
[----:B------:R-:W-:Y:S01]  /*5600*/  UISETP.NE.AND UP2, UPT, UR42, 0x1, UPT ;  /* 0x000000012a00788c */ /* 0x000fe2000bf45270 */
[----:B------:R-:W-:Y:S02]  /*5610*/  UMOV UR4, UR5 ;  /* 0x0000000500047c82 */ /* 0x000fe40008000000 */
[----:B--2---:R-:W-:Y:S03]  /*5620*/  USHF.R.U32.HI UR5, URZ, UR12, UR4 ;  /* 0x0000000cff057299 */ /* 0x004fe60008011604 */
[----:B------:R-:W-:Y:S02]  /*5630*/  UMOV UR4, UR7 ;  /* 0x0000000700047c82 */ /* 0x000fe40008000000 */
[----:B------:R-:W-:Y:S02]  /*5640*/  USHF.R.U32.HI UR7, URZ, UR53, UR4 ;  /* 0x00000035ff077299 */ /* 0x000fe40008011604 */
[----:B------:R-:W-:Y:S02]  /*5650*/  USEL UR4, UR47, UR5, !UP0 ;  /* 0x000000052f047287 */ /* 0x000fe4000c000000 */
[----:B------:R-:W-:Y:S01]  /*5660*/  USEL UR7, UR58, UR7, !UP1 ;  /* 0x000000073a077287 */ /* 0x000fe2000c800000 */
[----:B------:R-:W-:Y:S01]  /*5670*/  UMOV UR5, UR9 ;  /* 0x0000000900057c82 */ /* 0x000fe20008000000 */
[----:B------:R-:W-:Y:S02]  /*5680*/  UIMAD.WIDE.U32 UR8, UR4, UR40, URZ ;  /* 0x00000028040872a5 */ /* 0x000fe4000f8e00ff */
[----:B------:R-:W-:Y:S03]  /*5690*/  USHF.R.U32.HI UR6, URZ, UR12, UR5 ;  /* 0x0000000cff067299 */ /* 0x000fe60008011605 */
[----:B------:R-:W-:Y:S01]  /*56a0*/  UMOV UR5, UR11 ;  /* 0x0000000b00057c82 */ /* 0x000fe20008000000 */
[----:B------:R-:W-:Y:S02]  /*56b0*/  UIMAD.WIDE.U32 UR10, UR7, UR40, URZ ;  /* 0x00000028070a72a5 */ /* 0x000fe4000f8e00ff */
[----:B------:R-:W-:Y:S02]  /*56c0*/  USHF.R.U32.HI UR12, URZ, UR53, UR5 ;  /* 0x00000035ff0c7299 */ /* 0x000fe40008011605 */
[----:B------:R-:W-:Y:S01]  /*56d0*/  USEL UR6, UR37, UR6, !UP0 ;  /* 0x0000000625067287 */ /* 0x000fe2000c000000 */
[----:B------:R-:W-:Y:S02]  /*56e0*/  UMOV UR5, UR9 ;  /* 0x0000000900057c82 */ /* 0x000fe40008000000 */
[----:B------:R-:W-:Y:S01]  /*56f0*/  UMOV UR10, UR11 ;  /* 0x0000000b000a7c82 */ /* 0x000fe20008000000 */
[----:B------:R-:W-:Y:S02]  /*5700*/  @UP2 USHF.R.U32.HI UR4, URZ, UR41, UR5 ;  /* 0x00000029ff042299 */ /* 0x000fe40008011605 */
[----:B------:R-:W-:Y:S02]  /*5710*/  @UP2 USHF.R.U32.HI UR7, URZ, UR41, UR10 ;  /* 0x00000029ff072299 */ /* 0x000fe4000801160a */
[----:B------:R-:W-:Y:S02]  /*5720*/  UIMAD UR4, UR42, UR4, URZ ;  /* 0x000000042a0472a4 */ /* 0x000fe4000f8e02ff */
[----:B------:R-:W-:Y:S02]  /*5730*/  UIMAD.WIDE.U32 UR10, UR6, UR40, URZ ;  /* 0x00000028060a72a5 */ /* 0x000fe4000f8e00ff */
[----:B------:R-:W-:Y:S02]  /*5740*/  USEL UR5, UR38, UR12, !UP1 ;  /* 0x0000000c26057287 */ /* 0x000fe4000c800000 */
[----:B------:R-:W-:Y:S02]  /*5750*/  UIMAD UR8, UR42, UR7, URZ ;  /* 0x000000072a0872a4 */ /* 0x000fe4000f8e02ff */
[----:B------:R-:W-:Y:S03]  /*5760*/  UISETP.GE.AND UP0, UPT, UR6, UR4, UPT ;  /* 0x000000040600728c */ /* 0x000fe6000bf06270 */
[----:B------:R-:W-:Y:S01]  /*5770*/  UMOV UR4, UR11 ;  /* 0x0000000b00047c82 */ /* 0x000fe20008000000 */
[----:B------:R-:W-:Y:S02]  /*5780*/  UISETP.GE.OR UP0, UPT, UR5, UR8, UP0 ;  /* 0x000000080500728c */ /* 0x000fe40008706670 */
[----:B------:R-:W-:Y:S02]  /*5790*/  USHF.R.U32.HI UR4, URZ, UR41, UR4 ;  /* 0x00000029ff047299 */ /* 0x000fe40008011604 */
[----:B------:R-:W-:Y:S02]  /*57a0*/  UIMAD.WIDE.U32 UR8, UR5, UR40, URZ ;  /* 0x00000028050872a5 */ /* 0x000fe4000f8e00ff */
[----:B------:R-:W-:Y:S02]  /*57b0*/  USEL UR11, UR6, UR4, !UP2 ;  /* 0x00000004060b7287 */ /* 0x000fe4000d000000 */
[----:B------:R-:W-:Y:S02]  /*57c0*/  UIADD3 UR8, UPT, UPT, -UR5, URZ, URZ ;  /* 0x000000ff05087290 */ /* 0x000fe4000fffe1ff */
[----:B------:R-:W-:Y:S01]  /*57d0*/  UIADD3 UR10, UPT, UPT, -UR11, URZ, URZ ;  /* 0x000000ff0b0a7290 */ /* 0x000fe2000fffe1ff */
[----:B------:R-:W-:Y:S01]  /*57e0*/  @!UP0 UMOV UR4, UR9 ;  /* 0x0000000900048c82 */ /* 0x000fe20008000000 */
[----:B------:R-:W-:Y:S02]  /*57f0*/  UIADD3 UR9, UPT, UPT, -UR6, URZ, URZ ;  /* 0x000000ff06097290 */ /* 0x000fe4000fffe1ff */
[----:B------:R-:W-:Y:S02]  /*5800*/  @!UP0 USHF.R.U32.HI UR4, URZ, UR41, UR4 ;  /* 0x00000029ff048299 */ /* 0x000fe40008011604 */
[----:B------:R-:W-:Y:S02]  /*5810*/  UIMAD UR10, UR42, UR10, UR6 ;  /* 0x0000000a2a0a72a4 */ /* 0x000fe4000f8e0206 */
[----:B------:R-:W-:Y:S04]  /*5820*/  @!UP0 USEL UR4, UR5, UR4, !UP2 ;  /* 0x0000000405048287 */ /* 0x000fe8000d000000 */
[----:B------:R-:W-:Y:S02]  /*5830*/  @!UP0 UIMAD UR10, UR7, UR10, UR4 ;  /* 0x0000000a070a82a4 */ /* 0x000fe4000f8e0204 */
[----:B------:R-:W-:Y:S02]  /*5840*/  @!UP0 UIADD3 UR11, UPT, UPT, UR11, -UR4, URZ ;  /* 0x800000040b0b8290 */ /* 0x000fe4000fffe0ff */
[----:B------:R-:W-:Y:S02]  /*5850*/  UIMAD UR7, UR43, UR8, UR38 ;  /* 0x000000082b0772a4 */ /* 0x000fe4000f8e0226 */
[----:B------:R-:W-:Y:S02]  /*5860*/  @!UP0 UIMAD UR6, UR11, UR42, UR5 ;  /* 0x0000002a0b0682a4 */ /* 0x000fe4000f8e0205 */
[----:B------:R-:W-:Y:S01]  /*5870*/  UIMAD UR4, UR54, UR9, UR37 ;  /* 0x00000009360472a4 */ /* 0x000fe2000f8e0225 */
[----:B------:R-:W-:Y:S02]  /*5880*/  @!UP0 UMOV UR5, UR10 ;  /* 0x0000000a00058c82 */ /* 0x000fe40008000000 */
[----:B------:R-:W-:Y:S02]  /*5890*/  UIMAD UR38, UR5, UR43, UR7 ;  /* 0x0000002b052672a4 */ /* 0x000fe4000f8e0207 */
[----:B------:R-:W-:Y:S11]  /*58a0*/  UIMAD UR37, UR6, UR54, UR4 ;  /* 0x00000036062572a4 */ /* 0x000ff6000f8e0204 */
[----:B------:R-:W-:Y:S01]  /*58b0*/  @!UPT UIADD3 URZ, UPT, UPT, URZ, URZ, URZ ;  /* 0x000000fffffff290 */ /* 0x000fe2000fffe0ff */
.L_x_92:
[----:B------:R-:W-:Y:S01]  /*58c0*/  UISETP.NE.AND UP0, UPT, UR39, 0x1, UPT ;  /* 0x000000012700788c */ /* 0x000fe2000bf05270 */
[----:B------:R-:W-:Y:S01]  /*58d0*/  R2UR UR11, R88 ;  /* 0x00000000580b72ca */ /* 0x000fe200000e0000 */
[----:B------:R-:W-:Y:S01]  /*58e0*/  USHF.L.U32 UR50, UR30, 0x6, URZ ;  /* 0x000000061e327899 */ /* 0x000fe200080006ff */
[----:B------:R-:W-:Y:S01]  /*58f0*/  IADD3 R79, PT, PT, R79, 0x1, RZ ;  /* 0x000000014f4f7810 */ /* 0x000fe20007ffe0ff */
[----:B------:R-:W-:Y:S07]  /*5900*/  USHF.L.U32 UR49, UR31, 0x8, URZ ;  /* 0x000000081f317899 */ /* 0x000fee00080006ff */
[----:B------:R-:W2:Y:S01]  /*5910*/  @!UP0 LDCU.128 UR12, c[0x0][0xb10] ;  /* 0x00016200ff0c87ac */ /* 0x000ea20008000c00 */
[----:B------:R-:W3:Y:S01]  /*5920*/  @!UP0 LDCU UR5, c[0x0][0xb0c] ;  /* 0x00016180ff0587ac */ /* 0x000ee20008000800 */
[----:B------:R-:W4:Y:S01]  /*5930*/  @!UP0 LDCU UR10, c[0x0][0xb20] ;  /* 0x00016400ff0a87ac */ /* 0x000f220008000800 */
[----:B--2---:R-:W-:Y:S02]  /*5940*/  UIMAD.WIDE.U32 UR8, UR38, UR12, URZ ;  /* 0x0000000c260872a5 */ /* 0x004fe4000f8e00ff */
[----:B------:R-:W-:Y:S02]  /*5950*/  UIMAD.WIDE.U32 UR6, UR37, UR15, URZ ;  /* 0x0000000f250672a5 */ /* 0x000fe4000f8e00ff */
[----:B------:R-:W-:Y:S03]  /*5960*/  @!UP0 UISETP.NE.AND UP1, UPT, UR14, 0x1, UPT ;  /* 0x000000010e00888c */ /* 0x000fe6000bf25270 */
[----:B------:R-:W-:Y:S01]  /*5970*/  @!UP0 UMOV UR4, UR9 ;  /* 0x0000000900048c82 */ /* 0x000fe20008000000 */
[----:B---3--:R-:W-:Y:S02]  /*5980*/  @!UP0 UISETP.NE.AND UP2, UPT, UR5, 0x1, UPT ;  /* 0x000000010500888c */ /* 0x008fe4000bf45270 */
[----:B------:R-:W-:Y:S01]  /*5990*/  @!UP0 USHF.R.U32.HI UR4, URZ, UR13, UR4 ;  /* 0x0000000dff048299 */ /* 0x000fe20008011604 */
[----:B------:R-:W-:Y:S02]  /*59a0*/  @!UP0 UMOV UR6, UR7 ;  /* 0x0000000700068c82 */ /* 0x000fe40008000000 */
[----:B----4-:R-:W-:Y:S02]  /*59b0*/  @!UP0 USHF.R.U32.HI UR6, URZ, UR10, UR6 ;  /* 0x0000000aff068299 */ /* 0x010fe40008011606 */
[----:B------:R-:W-:Y:S02]  /*59c0*/  @!UP0 USEL UR7, UR38, UR4, !UP2 ;  /* 0x0000000426078287 */ /* 0x000fe4000d000000 */
[----:B------:R-:W-:Y:S04]  /*59d0*/  @!UP0 USEL UR6, UR37, UR6, !UP1 ;  /* 0x0000000625068287 */ /* 0x000fe8000c800000 */
[----:B------:R-:W-:Y:S02]  /*59e0*/  @!UP0 UIADD3 UR4, UPT, UPT, -UR7, UR6, URZ ;  /* 0x0000000607048290 */ /* 0x000fe4000fffe1ff */
[----:B------:R-:W-:Y:S02]  /*59f0*/  @!UP0 UIADD3 UR6, UPT, UPT, UR7, -UR6, URZ ;  /* 0x8000000607068290 */ /* 0x000fe4000fffe0ff */
[----:B------:R-:W-:Y:S02]  /*5a00*/  @!UP0 UIMAD UR38, UR4, UR5, UR38 ;  /* 0x00000005042682a4 */ /* 0x000fe4000f8e0226 */
[----:B------:R-:W-:Y:S02]  /*5a10*/  @!UP0 UIMAD UR37, UR6, UR14, UR37 ;  /* 0x0000000e062582a4 */ /* 0x000fe4000f8e0225 */
[----:B------:R-:W-:Y:S09]  /*5a20*/  ULOP3.LUT UP0, URZ, UR11, 0x1b0, URZ, 0xc0, !UPT ;  /* 0x000001b00bff7892 */ /* 0x000ff2000f80c0ff */
[----:B------:R-:W-:Y:S05]  /*5a30*/  BRA.U !UP0, `(.L_x_93) ;  /* 0x0000000108407547 */ /* 0x000fea000b800000 */
[----:B------:R-:W2:Y:S01]  /*5a40*/  LDCU.64 UR8, c[0x4][0x88] ;  /* 0x01001100ff0877ac */ /* 0x000ea20008000a00 */
[----:B------:R-:W-:Y:S01]  /*5a50*/  MOV R3, 0x0 ;  /* 0x0000000000037802 */ /* 0x000fe20000000f00 */
[----:B------:R-:W-:Y:S02]  /*5a60*/  HFMA2 R12, -RZ, RZ, 0, 5.9604644775390625e-08 ;  /* 0x00000001ff0c7431 */ /* 0x000fe400000001ff */
[----:B------:R-:W-:Y:S02]  /*5a70*/  IMAD.MOV.U32 R8, RZ, RZ, 0x70 ;  /* 0x00000070ff087424 */ /* 0x000fe400078e00ff */
[----:B------:R-:W-:Y:S01]  /*5a80*/  IMAD.MOV.U32 R13, RZ, RZ, RZ ;  /* 0x000000ffff0d7224 */ /* 0x000fe200078e00ff */
[----:B------:R-:W3:Y:S01]  /*5a90*/  LDCU.64 UR6, c[0x4][0x90] ;  /* 0x01001200ff0677ac */ /* 0x000ee20008000a00 */
[----:B------:R-:W4:Y:S01]  /*5aa0*/  LDC.64 R2, c[0x4][R3] ;  /* 0x0100000003027b82 */ /* 0x000f220000000a00 */
[----:B------:R-:W1:Y:S01]  /*5ab0*/  LDCU.64 UR4, c[0x4][0x8] ;  /* 0x01000100ff0477ac */ /* 0x000e620008000a00 */
[----:B--2---:R-:W-:Y:S01]  /*5ac0*/  MOV R5, UR9 ;  /* 0x0000000900057c02 */ /* 0x004fe20008000f00 */
[----:B------:R-:W-:Y:S01]  /*5ad0*/  IMAD.U32 R4, RZ, RZ, UR8 ;  /* 0x00000008ff047e24 */ /* 0x000fe2000f8e00ff */
[----:B---3--:R-:W-:Y:S01]  /*5ae0*/  MOV R7, UR7 ;  /* 0x0000000700077c02 */ /* 0x008fe20008000f00 */
[----:B------:R-:W-:Y:S01]  /*5af0*/  IMAD.U32 R6, RZ, RZ, UR6 ;  /* 0x00000006ff067e24 */ /* 0x000fe2000f8e00ff */
[----:B-1----:R-:W-:Y:S01]  /*5b00*/  MOV R11, UR5 ;  /* 0x00000005000b7c02 */ /* 0x002fe20008000f00 */
[----:B------:R-:W-:Y:S02]  /*5b10*/  IMAD.U32 R10, RZ, RZ, UR4 ;  /* 0x00000004ff0a7e24 */ /* 0x000fe4000f8e00ff */
[----:B------:R-:W-:Y:S07]  /*5b20*/  LEPC R20, `(.L_x_93) ;  /* 0x000000001014794e */ /* 0x000fee0000000000 */
[----:B----45:R-:W-:Y:S05]  /*5b30*/  CALL.ABS.NOINC R2 ;  /* 0x0000000002007343 */ /* 0x030fea0003c00000 */
.L_x_93:
[----:B------:R-:W-:Y:S01]  /*5b40*/  LOP3.LUT P0, RZ, R86, 0x1b0, RZ, 0xc0, !PT ;  /* 0x000001b056ff7812 */ /* 0x000fe2000780c0ff */
[----:B------:R-:W-:Y:S11]  /*5b50*/  BSSY.RECONVERGENT B6, `(.L_x_94) ;  /* 0x0000013000067945 */ /* 0x000ff60003800200 */
[----:B------:R-:W-:Y:S01]  /*5b60*/  @!UPT UIADD3 URZ, UPT, UPT, URZ, URZ, URZ ;  /* 0x000000fffffff290 */ /* 0x000fe2000fffe0ff */
[----:B------:R-:W-:Y:S05]  /*5b70*/  @!P0 BRA `(.L_x_95) ;  /* 0x0000000000408947 */ /* 0x000fea0003800000 */
        /* <DEDUP_REMOVED lines=16> */
.L_x_95:
[----:B------:R-:W-:Y:S05]  /*5c80*/  BSYNC.RECONVERGENT B6 ;  /* 0x0000000000067941 */ /* 0x000fea0003800200 */
.L_x_94:
[----:B------:R-:W-:Y:S01]  /*5c90*/  R2UR UR4, R78 ;  /* 0x000000004e0472ca */ /* 0x000fe200000e0000 */
[----:B------:R-:W-:Y:S01]  /*5ca0*/  UISETP.NE.U32.AND UP0, UPT, UR60, URZ, UPT ;  /* 0x000000ff3c00728c */ /* 0x000fe2000bf05070 */
[----:B------:R-:W-:Y:S02]  /*5cb0*/  ISETP.NE.U32.AND P4, PT, R72, RZ, PT ;  /* 0x000000ff4800720c */ /* 0x000fe40003f85070 */
[----:B------:R-:W-:Y:S01]  /*5cc0*/  ISETP.NE.U32.AND P2, PT, RZ, UR56, PT ;  /* 0x00000038ff007c0c */ /* 0x000fe2000bf45070 */
[----:B------:R-:W-:Y:S01]  /*5cd0*/  UISETP.NE.AND.EX UP1, UPT, UR61, URZ, UPT, UP0 ;  /* 0x000000ff3d00728c */ /* 0x000fe2000bf25300 */
[----:B------:R-:W-:Y:S01]  /*5ce0*/  ISETP.NE.AND.EX P4, PT, R73, RZ, PT, P4 ;  /* 0x000000ff4900720c */ /* 0x000fe20003f85340 */
[----:B------:R-:W-:Y:S01]  /*5cf0*/  UPLOP3.LUT UP0, UPT, UPT, UPT, UPT, 0x40, 0x4 ;  /* 0x000000000004789c */ /* 0x000fe20003f0e870 */
[----:B------:R-:W-:Y:S05]  /*5d00*/  ISETP.NE.AND.EX P2, PT, RZ, UR57, PT, P2 ;  /* 0x00000039ff007c0c */ /* 0x000fea000bf45320 */
[----:B------:R-:W-:Y:S06]  /*5d10*/  UISETP.NE.AND UP2, UPT, UR4, URZ, UPT ;  /* 0x000000ff0400728c */ /* 0x000fec000bf45270 */
[----:B------:R-:W-:Y:S05]  /*5d20*/  PLOP3.LUT P1, PT, PT, PT, UP2, 0x80, 0x8 ;  /* 0x000000000008781c */ /* 0x000fea0003f2f028 */
[----:B------:R-:W-:Y:S06]  /*5d30*/  @UP2 UPLOP3.LUT UP0, UPT, UPT, UPT, UP1, 0x80, 0x8 ;  /* 0x000000000008289c */ /* 0x000fec0003f0f010 */
[----:B------:R-:W-:Y:S01]  /*5d40*/  PLOP3.LUT P0, PT, PT, PT, UP0, 0x80, 0x8 ;  /* 0x000000000008781c */ /* 0x000fe20003f0f008 */
[----:B------:R-:W-:Y:S01]  /*5d50*/  @!UPT UIADD3 URZ, UPT, UPT, URZ, URZ, URZ ;  /* 0x000000fffffff290 */ /* 0x000fe2000fffe0ff */
[----:B------:R-:W-:Y:S11]  /*5d60*/  BRA.U !UP1, `(.L_x_96) ;  /* 0x00000001093c7547 */ /* 0x000ff6000b800000 */
[----:B------:R-:W-:Y:S01]  /*5d70*/  UISETP.NE.U32.AND UP0, UPT, UR56, URZ, UPT ;  /* 0x000000ff3800728c */ /* 0x000fe2000bf05070 */
[----:B-1----:R-:W-:Y:S01]  /*5d80*/  HFMA2 R0, -RZ, RZ, 0, 5.9604644775390625e-08 ;  /* 0x00000001ff007431 */ /* 0x002fe200000001ff */
[----:B------:R-:W1:Y:S01]  /*5d90*/  LDCU.64 UR8, c[0x0][0x358] ;  /* 0x00006b00ff0877ac */ /* 0x000e620008000a00 */
[----:B------:R-:W-:Y:S01]  /*5da0*/  IMAD.MOV.U32 R74, RZ, RZ, 0x1 ;  /* 0x00000001ff4a7424 */ /* 0x000fe200078e00ff */
[----:B------:R-:W-:Y:S06]  /*5db0*/  UISETP.NE.AND.EX UP0, UPT, UR57, URZ, UPT, UP0 ;  /* 0x000000ff3900728c */ /* 0x000fec000bf05300 */
[----:B------:R-:W-:Y:S05]  /*5dc0*/  PLOP3.LUT P3, PT, PT, PT, UP0, 0x80, 0x8 ;  /* 0x000000000008781c */ /* 0x000fea0003f6f008 */
[----:B------:R-:W2:Y:S01]  /*5dd0*/  @UP0 LDCU.64 UR4, c[0x0][0x888] ;  /* 0x00011100ff0407ac */ /* 0x000ea20008000a00 */
[----:B------:R-:W-:Y:S07]  /*5de0*/  @UP0 UIMAD UR6, UR36, UR60, URZ ;  /* 0x0000003c240602a4 */ /* 0x000fee000f8e02ff */
[----:B------:R-:W-:Y:S01]  /*5df0*/  @!P3 PRMT R74, R0, 0x7610, R74 ;  /* 0x00007610004ab816 */ /* 0x000fe2000000004a */
[----:B--2---:R-:W-:Y:S06]  /*5e00*/  @UP0 UIMAD.WIDE UR4, UR6, 0x4, UR4 ;  /* 0x00000004060408a5 */ /* 0x004fec000f8e0204 */
[----:B-----5:R-:W-:Y:S01]  /*5e10*/  IMAD.U32 R40, RZ, RZ, UR4 ;  /* 0x00000004ff287e24 */ /* 0x020fe2000f8e00ff */
[----:B------:R-:W-:Y:S04]  /*5e20*/  MOV R41, UR5 ;  /* 0x0000000500297c02 */ /* 0x000fe80008000f00 */
[----:B------:R-:W2:Y:S01]  /*5e30*/  @!UP0 LDCU UR4, c[0x0][0x880] ;  /* 0x00011000ff0487ac */ /* 0x000ea20008000800 */
[----:B-1----:R3:W5:Y:S02]  /*5e40*/  @P3 LDG.E R40, desc[UR8][R40.64] ;  /* 0x0000000828283981 */ /* 0x002764000c1e1900 */
[----:B--23--:R-:W-:Y:S02]  /*5e50*/  @!P3 IMAD.U32 R40, RZ, RZ, UR4 ;  /* 0x00000004ff28be24 */ /* 0x00cfe4000f8e00ff */
.L_x_96:
[----:B------:R-:W-:Y:S05]  /*5e60*/  @!P4 BRA `(.L_x_97) ;  /* 0x000000000024c947 */ /* 0x000fea0003800000 */
[----:B------:R-:W-:Y:S01]  /*5e70*/  ISETP.NE.U32.AND P3, PT, R70, RZ, PT ;  /* 0x000000ff4600720c */ /* 0x000fe20003f65070 */
[----:B------:R-:W2:Y:S03]  /*5e80*/  LDCU.64 UR4, c[0x0][0x358] ;  /* 0x00006b00ff0477ac */ /* 0x000ea60008000a00 */
[----:B------:R-:W-:Y:S11]  /*5e90*/  ISETP.NE.AND.EX P3, PT, R71, RZ, PT, P3 ;  /* 0x000000ff4700720c */ /* 0x000ff60003f65330 */
[----:B------:R-:W-:Y:S02]  /*5ea0*/  @!UPT UIADD3 URZ, UPT, UPT, URZ, URZ, URZ ;  /* 0x000000fffffff290 */ /* 0x000fe4000fffe0ff */
[----:B------:R-:W3:Y:S01]  /*5eb0*/  @P3 LDC.64 R2, c[0x0][0x8a8] ;  /* 0x00022a00ff023b82 */ /* 0x000ee20000000a00 */
[----:B-1----:R-:W-:Y:S04]  /*5ec0*/  @P3 IMAD R0, R72, UR36, RZ ;  /* 0x0000002448003c24 */ /* 0x002fe8000f8e02ff */
[----:B---3--:R-:W-:Y:S05]  /*5ed0*/  @P3 IMAD.WIDE R2, R0, 0x4, R2 ;  /* 0x0000000400023825 */ /* 0x008fea00078e0202 */
[----:B--2--5:R2:W5:Y:S02]  /*5ee0*/  @P3 LDG.E R38, desc[UR4][R2.64] ;  /* 0x0000000402263981 */ /* 0x024564000c1e1900 */
[----:B--2---:R-:W3:Y:S02]  /*5ef0*/  @!P3 LDC R38, c[0x0][0x8a0] ;  /* 0x00022800ff26bb82 */ /* 0x004ee40000000800 */
.L_x_97:
[----:B-----5:R-:W-:Y:S01]  /*5f00*/  ISETP.NE.AND P4, PT, R40, RZ, PT ;  /* 0x000000ff2800720c */ /* 0x020fe20003f85270 */
[----:B------:R-:W-:Y:S01]  /*5f10*/  BSSY B1, `(.L_x_98) ;  /* 0x0000042000017945 */ /* 0x000fe20003800000 */
[----:B------:R-:W-:Y:S01]  /*5f20*/  SEL R5, RZ, 0xffffffff, P2 ;  /* 0xffffffffff057807 */ /* 0x000fe20001000000 */
[----:B------:R-:W-:Y:S01]  /*5f30*/  IMAD.MOV.U32 R53, RZ, RZ, 0x1 ;  /* 0x00000001ff357424 */ /* 0x000fe200078e00ff */
[----:B------:R-:W-:Y:S02]  /*5f40*/  LOP3.LUT P3, RZ, R74, 0xff, RZ, 0xc0, !PT ;  /* 0x000000ff4aff7812 */ /* 0x000fe4000786c0ff */
[----:B------:R-:W-:Y:S02]  /*5f50*/  CS2R R46, SRZ ;  /* 0x00000000002e7805 */ /* 0x000fe4000001ff00 */
[----:B-1----:R-:W-:Y:S02]  /*5f60*/  @P1 SEL R0, RZ, 0xffffffff, P4 ;  /* 0xffffffffff001807 */ /* 0x002fe40002000000 */
[----:B------:R-:W-:Y:S02]  /*5f70*/  CS2R R44, SRZ ;  /* 0x00000000002c7805 */ /* 0x000fe4000001ff00 */
[----:B------:R-:W-:Y:S02]  /*5f80*/  LEA R2, R82, UR44, 0x3 ;  /* 0x0000002c52027c11 */ /* 0x000fe4000f8e18ff */
[----:B------:R-:W-:Y:S02]  /*5f90*/  CS2R R50, SRZ ;  /* 0x0000000000327805 */ /* 0x000fe4000001ff00 */
[----:B------:R-:W-:Y:S02]  /*5fa0*/  @P0 SEL R0, R5, R0, !P3 ;  /* 0x0000000005000207 */ /* 0x000fe40005800000 */
[----:B------:R-:W-:Y:S02]  /*5fb0*/  CS2R R48, SRZ ;  /* 0x0000000000307805 */ /* 0x000fe4000001ff00 */
[----:B------:R-:W-:Y:S02]  /*5fc0*/  LEA R52, R36, UR44, 0x3 ;  /* 0x0000002c24347c11 */ /* 0x000fe4000f8e18ff */
[----:B------:R-:W-:Y:S02]  /*5fd0*/  @P1 LOP3.LUT R0, R0, 0x1, RZ, 0xc0, !PT ;  /* 0x0000000100001812 */ /* 0x000fe400078ec0ff */
[----:B------:R-:W-:Y:S02]  /*5fe0*/  SHF.L.U32 R3, R84, 0x1f, RZ ;  /* 0x0000001f54037819 */ /* 0x000fe400000006ff */
[----:B------:R-:W-:Y:S02]  /*5ff0*/  ISETP.NE.U32.OR P6, PT, R0, 0x1, !P1 ;  /* 0x000000010000780c */ /* 0x000fe40004fc5470 */
[----:B------:R-:W-:Y:S02]  /*6000*/  PLOP3.LUT P2, PT, PT, PT, UP1, 0x80, 0x8 ;  /* 0x000000000008781c */ /* 0x000fe40003f4f018 */
[----:B------:R-:W-:Y:S02]  /*6010*/  LEA.HI R39, R36, R36, RZ, 0x1 ;  /* 0x0000002424277211 */ /* 0x000fe400078f08ff */
[----:B------:R-:W-:Y:S02]  /*6020*/  SEL R4, RZ, 0xffffffff, P4 ;  /* 0xffffffffff047807 */ /* 0x000fe40002000000 */
[----:B------:R-:W-:Y:S05]  /*6030*/  P2R R61, PR, RZ, 0x40 ;  /* 0x00000040ff3d7803 */ /* 0x000fea0000000000 */
[----:B------:R-:W-:Y:S02]  /*6040*/  @P6 SHF.L.U32 R0, R81, 0x1f, RZ ;  /* 0x0000001f51006819 */ /* 0x000fe400000006ff */
[----:B------:R-:W-:Y:S02]  /*6050*/  @P2 SEL R4, R5, R4, !P3 ;  /* 0x0000000405042207 */ /* 0x000fe40005800000 */
[----:B------:R1:W2:Y:S02]  /*6060*/  @P6 SYNCS.PHASECHK.TRANS64.TRYWAIT P1, [R2+URZ+0x50], R0 ;  /* 0x00005000020065a7 */ /* 0x0002a400080211ff */
[----:B------:R-:W-:Y:S04]  /*6070*/  LOP3.LUT R4, R4, 0x1, RZ, 0xc0, !PT ;  /* 0x0000000104047812 */ /* 0x000fe800078ec0ff */
[----:B------:R-:W-:Y:S04]  /*6080*/  ISETP.NE.U32.AND P5, PT, R4, 0x1, PT ;  /* 0x000000010400780c */ /* 0x000fe80003fa5070 */
[----:B------:R-:W-:Y:S01]  /*6090*/  P2R R54, PR, RZ, 0x20 ;  /* 0x00000020ff367803 */ /* 0x000fe20000000000 */
[----:B------:R4:W3:Y:S01]  /*60a0*/  SYNCS.PHASECHK.TRANS64.TRYWAIT P0, [R52+URZ+0xc0], R3 ;  /* 0x0000c003340075a7 */ /* 0x0008e200080011ff */
[C---:B-1----:R-:W-:Y:S01]  /*60b0*/  IMAD.SHL.U32 R0, R39.reuse, 0x80, RZ ;  /* 0x0000008027007824 */ /* 0x042fe200078e00ff */
[----:B------:R-:W-:Y:S04]  /*60c0*/  LOP3.LUT R39, R39, 0xffe, RZ, 0xc0, !PT ;  /* 0x00000ffe27277812 */ /* 0x000fe800078ec0ff */
[----:B------:R-:W-:Y:S01]  /*60d0*/  LOP3.LUT R0, R0, 0xffffff00, RZ, 0xc0, !PT ;  /* 0xffffff0000007812 */ /* 0x000fe200078ec0ff */
[----:B------:R-:W-:Y:S04]  /*60e0*/  IMAD.IADD R39, R36, 0x1, -R39 ;  /* 0x0000000124277824 */ /* 0x000fe800078e0a27 */
[----:B------:R-:W-:Y:S04]  /*60f0*/  IMAD.IADD R0, R37, 0x1, R0 ;  /* 0x0000000125007824 */ /* 0x000fe800078e0200 */
[----:B------:R-:W-:Y:S01]  /*6100*/  IMAD R39, R39, 0x100000, R0 ;  /* 0x0010000027277824 */ /* 0x000fe200078e0200 */
[----:B--2---:R-:W-:Y:S01]  /*6110*/  @P6 SEL R53, RZ, 0x1, !P1 ;  /* 0x00000001ff356807 */ /* 0x004fe20004800000 */
[----:B----4-:R-:W-:Y:S06]  /*6120*/  @!P6 BRA `(.L_x_99) ;  /* 0x000000000080e947 */ /* 0x010fec0003800000 */
[----:B------:R-:W-:Y:S01]  /*6130*/  @P5 IMAD R5, R82, 0x1000, R69 ;  /* 0x0000100052055824 */ /* 0x000fe200078e0245 */
[----:B------:R-:W-:Y:S01]  /*6140*/  ISETP.NE.AND P1, PT, R53, RZ, PT ;  /* 0x000000ff3500720c */ /* 0x000fe20003f25270 */
[----:B------:R-:W-:Y:S01]  /*6150*/  BSSY B0, `(.L_x_100) ;  /* 0x000000b000007945 */ /* 0x000fe20003800000 */
[----:B------:R-:W-:Y:S01]  /*6160*/  CS2R R50, SRZ ;  /* 0x0000000000327805 */ /* 0x000fe2000001ff00 */
[----:B------:R-:W-:Y:S01]  /*6170*/  @P5 VIADD R4, R5, UR44 ;  /* 0x0000002c05045c36 */ /* 0x000fe20008000000 */
[----:B------:R-:W-:Y:S02]  /*6180*/  CS2R R48, SRZ ;  /* 0x0000000000307805 */ /* 0x000fe4000001ff00 */
[----:B------:R-:W-:Y:S02]  /*6190*/  CS2R R46, SRZ ;  /* 0x00000000002e7805 */ /* 0x000fe4000001ff00 */
[----:B------:R-:W-:Y:S01]  /*61a0*/  CS2R R44, SRZ ;  /* 0x00000000002c7805 */ /* 0x000fe2000001ff00 */
[----:B------:R-:W-:Y:S04]  /*61b0*/  @P5 IMAD R4, R85, -0x10, R4 ;  /* 0xfffffff055045824 */ /* 0x000fe800078e0204 */
[----:B------:R-:W-:Y:S05]  /*61c0*/  @P1 BRA `(.L_x_101) ;  /* 0x00000000000c1947 */ /* 0x000fea0003800000 */
[----:B------:R-:W-:Y:S04]  /*61d0*/  SHF.L.U32 R0, R81, 0x1f, RZ ;  /* 0x0000001f51007819 */ /* 0x000fe800000006ff */
[----:B------:R-:W1:Y:S02]  /*61e0*/  SYNCS.PHASECHK.TRANS64.TRYWAIT P1, [R2+URZ+0x50], R0 ;  /* 0x00005000020075a7 */ /* 0x000e6400080211ff */
[----:B-1----:R-:W-:Y:S05]  /*61f0*/  @!P1 BRA `(.L_x_102) ;  /* 0x0000004000409947 */ /* 0x002fea0003800000 */
.L_x_101:
[----:B------:R-:W-:Y:S05]  /*6200*/  BSYNC B0 ;  /* 0x0000000000007941 */ /* 0x000fea0003800000 */
.L_x_100:
[----:B------:R-:W-:Y:S01]  /*6210*/  ISETP.NE.AND P1, PT, R54, RZ, PT ;  /* 0x000000ff3600720c */ /* 0x000fe20003f25270 */
[----:B-1----:R-:W-:Y:S02]  /*6220*/  VIADD R2, R2, 0x70 ;  /* 0x0000007002027836 */ /* 0x002fe40000000000 */
[----:B------:R-:W-:Y:S02]  /*6230*/  IMAD.U32 R0, RZ, RZ, UR45 ;  /* 0x0000002dff007e24 */ /* 0x000fe4000f8e00ff */
[----:B------:R-:W-:Y:S03]  /*6240*/  VIADD R82, R82, 0x1 ;  /* 0x0000000152527836 */ /* 0x000fe60000000000 */
[----:B------:R-:W-:Y:S05]  /*6250*/  PRMT R0, R0, 0x654, R2 ;  /* 0x0000065400007816 */ /* 0x000fea0000000002 */
[----:B------:R1:W2:Y:S04]  /*6260*/  @P1 LDS.128 R48, [R5+UR44+0x200] ;  /* 0x0002002c05301984 */ /* 0x0002a80008000c00 */
[----:B------:R1:W4:Y:S01]  /*6270*/  @P1 LDS.128 R44, [R4+0x210] ;  /* 0x00021000042c1984 */ /* 0x0003220000000c00 */
[C---:B------:R-:W-:Y:S01]  /*6280*/  ISETP.NE.AND P1, PT, R82.reuse, 0x4, PT ;  /* 0x000000045200780c */ /* 0x040fe20003f25270 */
[----:B------:R-:W-:Y:S01]  /*6290*/  @!PT LDS RZ, [RZ] ;  /* 0x00000000fffff984 */ /* 0x000fe20000000800 */
[----:B------:R-:W-:Y:S01]  /*62a0*/  @!PT LDS RZ, [RZ] ;  /* 0x00000000fffff984 */ /* 0x000fe20000000800 */
[----:B------:R-:W-:Y:S01]  /*62b0*/  @!PT LDS RZ, [RZ] ;  /* 0x00000000fffff984 */ /* 0x000fe20000000800 */
[----:B------:R-:W-:Y:S01]  /*62c0*/  @!PT LDS RZ, [RZ] ;  /* 0x00000000fffff984 */ /* 0x000fe20000000800 */
[----:B------:R5:W-:Y:S06]  /*62d0*/  MEMBAR.ALL.CTA ;  /* 0x0000000000007992 */ /* 0x000bec0000008000 */
[----:B-----5:R-:W5:Y:S01]  /*62e0*/  FENCE.VIEW.ASYNC.S ;  /* 0x00000000000073c6 */ /* 0x020f620000000000 */
[----:B------:R-:W-:Y:S01]  /*62f0*/  SEL R82, R82, RZ, P1 ;  /* 0x000000ff52527207 */ /* 0x000fe20000800000 */
[----:B-----5:R5:W-:Y:S02]  /*6300*/  SYNCS.ARRIVE.TRANS64.RED.A1T0 RZ, [R0+URZ], RZ ;  /* 0x000000ff00ff79a7 */ /* 0x020be400081004ff */
[----:B-----5:R-:W-:Y:S04]  /*6310*/  SEL R0, RZ, 0x1, P1 ;  /* 0x00000001ff007807 */ /* 0x020fe80000800000 */
[----:B-12---:R-:W-:Y:S02]  /*6320*/  LOP3.LUT R81, R81, R0, RZ, 0x3c, !PT ;  /* 0x0000000051517212 */ /* 0x006fe400078e3cff */
.L_x_99:
[----:B------:R-:W-:Y:S05]  /*6330*/  BSYNC B1 ;  /* 0x0000000000017941 */ /* 0x000fea0003800000 */
.L_x_98:
[----:B------:R-:W-:Y:S04]  /*6340*/  SHF.R.U32.HI R0, RZ, 0x15, R39 ;  /* 0x00000015ff007819 */ /* 0x000fe80000011627 */
[----:B------:R-:W-:Y:S01]  /*6350*/  LOP3.LUT P1, RZ, R0, 0x3, R75, 0x48, !PT ;  /* 0x0000000300ff7812 */ /* 0x000fe2000782484b */
[----:B------:R-:W-:Y:S01]  /*6360*/  @!UPT UIADD3 URZ, UPT, UPT, URZ, URZ, URZ ;  /* 0x000000fffffff290 */ /* 0x000fe2000fffe0ff */
[----:B---3--:R-:W-:Y:S11]  /*6370*/  @P0 BRA `(.L_x_103) ;  /* 0x0000000000080947 */ /* 0x008ff60003800000 */
[----:B------:R-:W1:Y:S02]  /*6380*/  SYNCS.PHASECHK.TRANS64.TRYWAIT P0, [R52+URZ+0xc0], R3 ;  /* 0x0000c003340075a7 */ /* 0x000e6400080011ff */
[----:B-1----:R-:W-:Y:S05]  /*6390*/  @!P0 BRA `(.L_x_104) ;  /* 0x0000003c00ec8947 */ /* 0x002fea0003800000 */
.L_x_103:
[----:B------:R-:W-:Y:S05]  /*63a0*/  @!P1 BRA `(.L_x_105) ;  /* 0x0000000000409947 */ /* 0x000fea0003800000 */
[----:B------:R-:W2:Y:S01]  /*63b0*/  LDCU.64 UR8, c[0x4][0x78] ;  /* 0x01000f00ff0877ac */ /* 0x000ea20008000a00 */
[----:B-1----:R-:W-:Y:S01]  /*63c0*/  MOV R3, 0x0 ;  /* 0x0000000000037802 */ /* 0x002fe20000000f00 */
[----:B------:R-:W-:Y:S02]  /*63d0*/  HFMA2 R12, -RZ, RZ, 0, 5.9604644775390625e-08 ;  /* 0x00000001ff0c7431 */ /* 0x000fe400000001ff */
[----:B------:R-:W-:Y:S02]  /*63e0*/  IMAD.MOV.U32 R8, RZ, RZ, 0x192 ;  /* 0x00000192ff087424 */ /* 0x000fe400078e00ff */
[----:B------:R-:W-:Y:S01]  /*63f0*/  IMAD.MOV.U32 R13, RZ, RZ, RZ ;  /* 0x000000ffff0d7224 */ /* 0x000fe200078e00ff */
[----:B------:R-:W1:Y:S01]  /*6400*/  LDCU.64 UR6, c[0x4][0x80] ;  /* 0x01001000ff0677ac */ /* 0x000e620008000a00 */
[----:B------:R-:W3:Y:S01]  /*6410*/  LDC.64 R2, c[0x4][R3] ;  /* 0x0100000003027b82 */ /* 0x000ee20000000a00 */
[----:B------:R-:W5:Y:S01]  /*6420*/  LDCU.64 UR4, c[0x4][0x18] ;  /* 0x01000300ff0477ac */ /* 0x000f620008000a00 */
[----:B--2---:R-:W-:Y:S01]  /*6430*/  MOV R5, UR9 ;  /* 0x0000000900057c02 */ /* 0x004fe20008000f00 */
[----:B------:R-:W-:Y:S01]  /*6440*/  IMAD.U32 R4, RZ, RZ, UR8 ;  /* 0x00000008ff047e24 */ /* 0x000fe2000f8e00ff */
[----:B-1----:R-:W-:Y:S01]  /*6450*/  MOV R7, UR7 ;  /* 0x0000000700077c02 */ /* 0x002fe20008000f00 */
[----:B------:R-:W-:Y:S01]  /*6460*/  IMAD.U32 R6, RZ, RZ, UR6 ;  /* 0x00000006ff067e24 */ /* 0x000fe2000f8e00ff */
[----:B-----5:R-:W-:Y:S01]  /*6470*/  MOV R11, UR5 ;  /* 0x00000005000b7c02 */ /* 0x020fe20008000f00 */
[----:B------:R-:W-:Y:S02]  /*6480*/  IMAD.U32 R10, RZ, RZ, UR4 ;  /* 0x00000004ff0a7e24 */ /* 0x000fe4000f8e00ff */
[----:B------:R-:W-:Y:S07]  /*6490*/  LEPC R20, `(.L_x_105) ;  /* 0x000000001014794e */ /* 0x000fee0000000000 */
[----:B---34-:R-:W-:Y:S05]  /*64a0*/  CALL.ABS.NOINC R2 ;  /* 0x0000000002007343 */ /* 0x018fea0003c00000 */
.L_x_105:
[----:B------:R-:W-:Y:S05]  /*64b0*/  WARPSYNC.ALL ;  /* 0x0000000000007948 */ /* 0x000fea0003800000 */
[----:B------:R-:W-:Y:S01]  /*64c0*/  R2UR UR4, R39 ;  /* 0x00000000270472ca */ /* 0x000fe200000e0000 */
[----:B------:R-:W-:Y:S01]  /*64d0*/  BSSY.RECONVERGENT B0, `(.L_x_106) ;  /* 0x00000a0000007945 */ /* 0x000fe20003800200 */
[C---:B------:R-:W-:Y:S02]  /*64e0*/  SHF.L.U32 R2, R48.reuse, 0x10, RZ ;  /* 0x0000001030027819 */ /* 0x040fe400000006ff */
[C---:B-1----:R-:W-:Y:S02]  /*64f0*/  PRMT R3, R48.reuse, 0x8880, RZ ;  /* 0x0000888030037816 */ /* 0x042fe400000000ff */
[----:B------:R-:W-:Y:S02]  /*6500*/  SHF.L.U32 R41, R48, 0x8, RZ ;  /* 0x0000000830297819 */ /* 0x000fe400000006ff */
[----:B------:R-:W-:Y:S02]  /*6510*/  SHF.L.U32 R42, R49, 0x10, RZ ;  /* 0x00000010312a7819 */ /* 0x000fe400000006ff */
[----:B------:R-:W-:Y:S02]  /*6520*/  IADD3 R60, PT, PT, R69, UR44, RZ ;  /* 0x0000002c453c7c10 */ /* 0x000fe4000fffe0ff */
[----:B------:R-:W-:Y:S01]  /*6530*/  SHF.R.S32.HI R42, RZ, 0x18, R42 ;  /* 0x00000018ff2a7819 */ /* 0x000fe2000001142a */
[----:B------:R-:W-:Y:S01]  /*6540*/  LDTM.16dp32bit_t0_t15.x32 R4, tmem[UR4] ;  /* 0x00000004000479ee */ /* 0x000fe20008a80000 */
[----:B------:R-:W1:Y:S01]  /*6550*/  LDTM.16dp32bit_t16_t31.x32 R4, tmem[UR4+0x20] ;  /* 0x00002004000479ee */ /* 0x000e620008aa0000 */
[----:B------:R-:W-:Y:S02]  /*6560*/  SHF.L.U32 R55, R80, 0x4, RZ ;  /* 0x0000000450377819 */ /* 0x000fe400000006ff */
[----:B------:R-:W-:Y:S02]  /*6570*/  ISETP.NE.AND P0, PT, R87, RZ, PT ;  /* 0x000000ff5700720c */ /* 0x000fe40003f05270 */
[----:B------:R-:W-:Y:S02]  /*6580*/  IADD3 R89, PT, PT, R60, R55, RZ ;  /* 0x000000373c597210 */ /* 0x000fe40007ffe0ff */
[----:B------:R-:W-:Y:S01]  /*6590*/  ISETP.NE.AND P6, PT, R61, RZ, PT ;  /* 0x000000ff3d00720c */ /* 0x000fe20003fc5270 */
[C---:B-1----:R-:W-:Y:S01]  /*65a0*/  IMAD R0, R38.reuse, R4, RZ ;  /* 0x0000000426007224 */ /* 0x042fe200078e02ff */
[----:B------:R-:W-:Y:S01]  /*65b0*/  SHF.R.S32.HI R4, RZ, 0x18, R2 ;  /* 0x00000018ff047819 */ /* 0x000fe20000011402 */
[C---:B------:R-:W-:Y:S01]  /*65c0*/  IMAD R2, R38.reuse, R5, RZ ;  /* 0x0000000526027224 */ /* 0x040fe200078e02ff */
[----:B------:R-:W-:Y:S01]  /*65d0*/  SHF.R.S32.HI R5, RZ, 0x18, R41 ;  /* 0x00000018ff057819 */ /* 0x000fe20000011429 */
[----:B------:R-:W-:Y:S01]  /*65e0*/  IMAD R0, R3, R40, R0 ;  /* 0x0000002803007224 */ /* 0x000fe200078e0200 */
[----:B------:R-:W-:Y:S01]  /*65f0*/  PRMT R41, R49, 0x8880, RZ ;  /* 0x0000888031297816 */ /* 0x000fe200000000ff */
[----:B------:R-:W-:Y:S02]  /*6600*/  IMAD R3, R38, R6, RZ ;  /* 0x0000000626037224 */ /* 0x000fe400078e02ff */
[-C--:B------:R-:W-:Y:S01]  /*6610*/  IMAD R2, R4, R40.reuse, R2 ;  /* 0x0000002804027224 */ /* 0x080fe200078e0202 */
[----:B------:R-:W-:Y:S01]  /*6620*/  SHF.R.S32.HI R4, RZ, 0x18, R48 ;  /* 0x00000018ff047819 */ /* 0x000fe20000011430 */
[----:B------:R-:W-:Y:S02]  /*6630*/  IMAD R7, R38, R7, RZ ;  /* 0x0000000726077224 */ /* 0x000fe400078e02ff */
[-C--:B------:R-:W-:Y:S02]  /*6640*/  IMAD R3, R5, R40.reuse, R3 ;  /* 0x0000002805037224 */ /* 0x080fe400078e0203 */
[----:B------:R-:W-:Y:S02]  /*6650*/  IMAD R7, R4, R40, R7 ;  /* 0x0000002804077224 */ /* 0x000fe400078e0207 */
[C---:B------:R-:W-:Y:S02]  /*6660*/  IMAD R6, R38.reuse, R11, RZ ;  /* 0x0000000b26067224 */ /* 0x040fe400078e02ff */
[C---:B------:R-:W-:Y:S01]  /*6670*/  IMAD R11, R38.reuse, R16, RZ ;  /* 0x00000010260b7224 */ /* 0x040fe200078e02ff */
[----:B------:R-:W-:Y:S01]  /*6680*/  I2IP.S8.S32.SAT R56, R7, R3, RZ ;  /* 0x0000000307387239 */ /* 0x000fe200000014ff */
[C---:B------:R-:W-:Y:S02]  /*6690*/  IMAD R16, R38.reuse, R21, RZ ;  /* 0x0000001526107224 */ /* 0x040fe400078e02ff */
[----:B------:R-:W-:Y:S01]  /*66a0*/  IMAD R21, R38, R26, RZ ;  /* 0x0000001a26157224 */ /* 0x000fe200078e02ff */
[----:B------:R-:W-:Y:S01]  /*66b0*/  I2IP.S8.S32.SAT R56, R2, R0, R56 ;  /* 0x0000000002387239 */ /* 0x000fe20000001438 */
[C---:B------:R-:W-:Y:S01]  /*66c0*/  IMAD R26, R38.reuse, R31, RZ ;  /* 0x0000001f261a7224 */ /* 0x040fe200078e02ff */
[----:B------:R-:W-:Y:S01]  /*66d0*/  SHF.R.S32.HI R2, RZ, 0x18, R49 ;  /* 0x00000018ff027819 */ /* 0x000fe20000011431 */
[C---:B------:R-:W-:Y:S02]  /*66e0*/  IMAD R3, R38.reuse, R8, RZ ;  /* 0x0000000826037224 */ /* 0x040fe400078e02ff */
[----:B------:R-:W-:Y:S02]  /*66f0*/  IMAD.SHL.U32 R31, R49, 0x100, RZ ;  /* 0x00000100311f7824 */ /* 0x000fe400078e00ff */
[C---:B------:R-:W-:Y:S02]  /*6700*/  IMAD R8, R38.reuse, R13, RZ ;  /* 0x0000000d26087224 */ /* 0x040fe400078e02ff */
[C---:B------:R-:W-:Y:S01]  /*6710*/  IMAD R13, R38.reuse, R18, RZ ;  /* 0x00000012260d7224 */ /* 0x040fe200078e02ff */
[----:B------:R-:W-:Y:S01]  /*6720*/  SHF.R.S32.HI R0, RZ, 0x18, R31 ;  /* 0x00000018ff007819 */ /* 0x000fe2000001141f */
[----:B------:R-:W-:Y:S01]  /*6730*/  IMAD R18, R38, R23, RZ ;  /* 0x0000001726127224 */ /* 0x000fe200078e02ff */
[----:B------:R-:W-:Y:S01]  /*6740*/  SHF.L.U32 R31, R50, 0x10, RZ ;  /* 0x00000010321f7819 */ /* 0x000fe200000006ff */
[C---:B------:R-:W-:Y:S02]  /*6750*/  IMAD R4, R38.reuse, R9, RZ ;  /* 0x0000000926047224 */ /* 0x040fe400078e02ff */
[C---:B------:R-:W-:Y:S01]  /*6760*/  IMAD R23, R38.reuse, R28, RZ ;  /* 0x0000001c26177224 */ /* 0x040fe200078e02ff */
[----:B------:R-:W-:Y:S01]  /*6770*/  SHF.R.S32.HI R31, RZ, 0x18, R31 ;  /* 0x00000018ff1f7819 */ /* 0x000fe2000001141f */
[C---:B------:R-:W-:Y:S02]  /*6780*/  IMAD R7, R38.reuse, R12, RZ ;  /* 0x0000000c26077224 */ /* 0x040fe400078e02ff */
[----:B------:R-:W-:Y:S01]  /*6790*/  IMAD R28, R38, R33, RZ ;  /* 0x00000021261c7224 */ /* 0x000fe200078e02ff */
[----:B------:R-:W-:Y:S01]  /*67a0*/  PRMT R33, R50, 0x8880, RZ ;  /* 0x0000888032217816 */ /* 0x000fe200000000ff */
[----:B------:R-:W-:Y:S02]  /*67b0*/  IMAD R3, R41, R40, R3 ;  /* 0x0000002829037224 */ /* 0x000fe400078e0203 */
[C---:B------:R-:W-:Y:S02]  /*67c0*/  IMAD R12, R38.reuse, R17, RZ ;  /* 0x00000011260c7224 */ /* 0x040fe400078e02ff */
[C---:B------:R-:W-:Y:S02]  /*67d0*/  IMAD R5, R38.reuse, R10, RZ ;  /* 0x0000000a26057224 */ /* 0x040fe400078e02ff */
[----:B------:R-:W-:Y:S02]  /*67e0*/  IMAD R17, R38, R22, RZ ;  /* 0x0000001626117224 */ /* 0x000fe400078e02ff */
[----:B------:R-:W-:Y:S02]  /*67f0*/  IMAD R4, R42, R40, R4 ;  /* 0x000000282a047224 */ /* 0x000fe400078e0204 */
[C---:B------:R-:W-:Y:S02]  /*6800*/  IMAD R22, R38.reuse, R27, RZ ;  /* 0x0000001b26167224 */ /* 0x040fe400078e02ff */
[----:B------:R-:W-:Y:S01]  /*6810*/  IMAD R27, R38, R32, RZ ;  /* 0x00000020261b7224 */ /* 0x000fe200078e02ff */
[----:B------:R-:W-:Y:S01]  /*6820*/  SHF.L.U32 R32, R50, 0x8, RZ ;  /* 0x0000000832207819 */ /* 0x000fe200000006ff */
[-C--:B------:R-:W-:Y:S02]  /*6830*/  IMAD R5, R0, R40.reuse, R5 ;  /* 0x0000002800057224 */ /* 0x080fe400078e0205 */
[----:B------:R-:W-:Y:S01]  /*6840*/  IMAD.MOV.U32 R0, RZ, RZ, R33 ;  /* 0x000000ffff007224 */ /* 0x000fe200078e0021 */
[----:B------:R-:W-:Y:S01]  /*6850*/  SHF.R.S32.HI R32, RZ, 0x18, R32 ;  /* 0x00000018ff207819 */ /* 0x000fe20000011420 */
[-C--:B------:R-:W-:Y:S01]  /*6860*/  IMAD R6, R2, R40.reuse, R6 ;  /* 0x0000002802067224 */ /* 0x080fe200078e0206 */
[----:B------:R-:W-:Y:S01]  /*6870*/  SHF.R.S32.HI R2, RZ, 0x18, R50 ;  /* 0x00000018ff027819 */ /* 0x000fe20000011432 */
[----:B------:R-:W-:Y:S01]  /*6880*/  IMAD R7, R0, R40, R7 ;  /* 0x0000002800077224 */ /* 0x000fe200078e0207 */
[----:B------:R-:W-:Y:S01]  /*6890*/  PRMT R0, R51, 0x8880, RZ ;  /* 0x0000888033007816 */ /* 0x000fe200000000ff */
[----:B------:R-:W-:Y:S01]  /*68a0*/  IMAD R9, R38, R14, RZ ;  /* 0x0000000e26097224 */ /* 0x000fe200078e02ff */
[----:B------:R-:W-:Y:S01]  /*68b0*/  I2IP.S8.S32.SAT R6, R6, R5, RZ ;  /* 0x0000000506067239 */ /* 0x000fe200000014ff */
[-C--:B------:R-:W-:Y:S01]  /*68c0*/  IMAD R8, R31, R40.reuse, R8 ;  /* 0x000000281f087224 */ /* 0x080fe200078e0208 */
[C---:B------:R-:W-:Y:S01]  /*68d0*/  SHF.L.U32 R31, R51.reuse, 0x8, RZ ;  /* 0x00000008331f7819 */ /* 0x040fe200000006ff */
[----:B------:R-:W-:Y:S01]  /*68e0*/  IMAD R10, R38, R15, RZ ;  /* 0x0000000f260a7224 */ /* 0x000fe200078e02ff */
[----:B------:R-:W-:Y:S01]  /*68f0*/  I2IP.S8.S32.SAT R57, R4, R3, R6 ;  /* 0x0000000304397239 */ /* 0x000fe20000001406 */
[-C--:B------:R-:W-:Y:S01]  /*6900*/  IMAD R9, R32, R40.reuse, R9 ;  /* 0x0000002820097224 */ /* 0x080fe200078e0209 */
[----:B------:R-:W-:Y:S01]  /*6910*/  SHF.R.S32.HI R5, RZ, 0x18, R31 ;  /* 0x00000018ff057819 */ /* 0x000fe2000001141f */
[-C--:B------:R-:W-:Y:S01]  /*6920*/  IMAD R10, R2, R40.reuse, R10 ;  /* 0x00000028020a7224 */ /* 0x080fe200078e020a */
[----:B------:R-:W-:Y:S01]  /*6930*/  SHF.L.U32 R2, R51, 0x10, RZ ;  /* 0x0000001033027819 */ /* 0x000fe200000006ff */
[----:B------:R-:W-:Y:S01]  /*6940*/  IMAD R11, R0, R40, R11 ;  /* 0x00000028000b7224 */ /* 0x000fe200078e020b */
[----:B------:R-:W-:Y:S01]  /*6950*/  SHF.R.S32.HI R0, RZ, 0x18, R51 ;  /* 0x00000018ff007819 */ /* 0x000fe20000011433 */
[C---:B------:R-:W-:Y:S01]  /*6960*/  IMAD R15, R38.reuse, R20, RZ ;  /* 0x00000014260f7224 */ /* 0x040fe200078e02ff */
[----:B------:R-:W-:Y:S01]  /*6970*/  SHF.R.S32.HI R2, RZ, 0x18, R2 ;  /* 0x00000018ff027819 */ /* 0x000fe20000011402 */
[C---:B------:R-:W-:Y:S01]  /*6980*/  IMAD R14, R38.reuse, R19, RZ ;  /* 0x00000013260e7224 */ /* 0x040fe200078e02ff */
[C---:B----4-:R-:W-:Y:S01]  /*6990*/  SHF.L.U32 R4, R45.reuse, 0x10, RZ ;  /* 0x000000102d047819 */ /* 0x050fe200000006ff */
[----:B------:R-:W-:Y:S01]  /*69a0*/  IMAD R19, R38, R24, RZ ;  /* 0x0000001826137224 */ /* 0x000fe200078e02ff */
[----:B------:R-:W-:Y:S01]  /*69b0*/  PRMT R3, R45, 0x8880, RZ ;  /* 0x000088802d037816 */ /* 0x000fe200000000ff */
[-C--:B------:R-:W-:Y:S01]  /*69c0*/  IMAD R12, R2, R40.reuse, R12 ;  /* 0x00000028020c7224 */ /* 0x080fe200078e020c */
[----:B------:R-:W-:Y:S01]  /*69d0*/  PRMT R2, R44, 0x8880, RZ ;  /* 0x000088802c027816 */ /* 0x000fe200000000ff */
[-C--:B------:R-:W-:Y:S01]  /*69e0*/  IMAD R13, R5, R40.reuse, R13 ;  /* 0x00000028050d7224 */ /* 0x080fe200078e020d */
[----:B------:R-:W-:Y:S01]  /*69f0*/  SHF.R.S32.HI R4, RZ, 0x18, R4 ;  /* 0x00000018ff047819 */ /* 0x000fe20000011404 */
[----:B------:R-:W-:Y:S01]  /*6a00*/  IMAD R14, R0, R40, R14 ;  /* 0x00000028000e7224 */ /* 0x000fe200078e020e */
[----:B------:R-:W-:Y:S01]  /*6a10*/  MOV R0, R2 ;  /* 0x0000000200007202 */ /* 0x000fe20000000f00 */
[----:B------:R-:W-:Y:S01]  /*6a20*/  IMAD.U32 R5, R44, 0x10000, RZ ;  /* 0x000100002c057824 */ /* 0x000fe200078e00ff */
[----:B------:R-:W-:Y:S01]  /*6a30*/  I2IP.S8.S32.SAT R9, R10, R9, RZ ;  /* 0x000000090a097239 */ /* 0x000fe200000014ff */
[----:B------:R-:W-:Y:S01]  /*6a40*/  IMAD R20, R38, R25, RZ ;  /* 0x0000001926147224 */ /* 0x000fe200078e02ff */
[----:B------:R-:W-:Y:S01]  /*6a50*/  I2IP.S8.S32.SAT R13, R14, R13, RZ ;  /* 0x0000000d0e0d7239 */ /* 0x000fe200000014ff */
[----:B------:R-:W-:Y:S01]  /*6a60*/  IMAD R15, R0, R40, R15 ;  /* 0x00000028000f7224 */ /* 0x000fe200078e020f */
[----:B------:R-:W-:Y:S01]  /*6a70*/  SHF.R.S32.HI R2, RZ, 0x18, R5 ;  /* 0x00000018ff027819 */ /* 0x000fe20000011405 */
[----:B------:R-:W-:Y:S01]  /*6a80*/  IMAD R24, R38, R29, RZ ;  /* 0x0000001d26187224 */ /* 0x000fe200078e02ff */
[----:B------:R-:W-:Y:S01]  /*6a90*/  SHF.L.U32 R0, R44, 0x8, RZ ;  /* 0x000000082c007819 */ /* 0x000fe200000006ff */
[----:B------:R-:W-:Y:S01]  /*6aa0*/  IMAD R25, R38, R30, RZ ;  /* 0x0000001e26197224 */ /* 0x000fe200078e02ff */
[----:B------:R-:W-:Y:S01]  /*6ab0*/  I2IP.S8.S32.SAT R58, R8, R7, R9 ;  /* 0x00000007083a7239 */ /* 0x000fe20000001409 */
[----:B------:R-:W-:Y:S01]  /*6ac0*/  IMAD R16, R2, R40, R16 ;  /* 0x0000002802107224 */ /* 0x000fe200078e0210 */
[----:B------:R-:W-:Y:S01]  /*6ad0*/  SHF.R.S32.HI R0, RZ, 0x18, R0 ;  /* 0x00000018ff007819 */ /* 0x000fe20000011400 */
[----:B------:R-:W-:Y:S01]  /*6ae0*/  IMAD R29, R38, R34, RZ ;  /* 0x00000022261d7224 */ /* 0x000fe200078e02ff */
[----:B------:R-:W-:Y:S01]  /*6af0*/  SHF.R.S32.HI R2, RZ, 0x18, R44 ;  /* 0x00000018ff027819 */ /* 0x000fe2000001142c */
[----:B------:R-:W-:Y:S01]  /*6b00*/  IMAD.SHL.U32 R5, R45, 0x100, RZ ;  /* 0x000001002d057824 */ /* 0x000fe200078e00ff */
[----:B------:R-:W-:Y:S01]  /*6b10*/  I2IP.S8.S32.SAT R59, R12, R11, R13 ;  /* 0x0000000b0c3b7239 */ /* 0x000fe2000000140d */
[-C--:B------:R-:W-:Y:S02]  /*6b20*/  IMAD R17, R0, R40.reuse, R17 ;  /* 0x0000002800117224 */ /* 0x080fe400078e0211 */
[-C--:B------:R-:W-:Y:S01]  /*6b30*/  IMAD R18, R2, R40.reuse, R18 ;  /* 0x0000002802127224 */ /* 0x080fe200078e0212 */
[----:B------:R-:W-:Y:S01]  /*6b40*/  SHF.R.S32.HI R0, RZ, 0x18, R5 ;  /* 0x00000018ff007819 */ /* 0x000fe20000011405 */
[-C--:B------:R-:W-:Y:S01]  /*6b50*/  IMAD R19, R3, R40.reuse, R19 ;  /* 0x0000002803137224 */ /* 0x080fe200078e0213 */
[----:B------:R-:W-:Y:S01]  /*6b60*/  SHF.R.S32.HI R2, RZ, 0x18, R45 ;  /* 0x00000018ff027819 */ /* 0x000fe2000001142d */
[-C--:B------:R-:W-:Y:S01]  /*6b70*/  IMAD R20, R4, R40.reuse, R20 ;  /* 0x0000002804147224 */ /* 0x080fe200078e0214 */
[----:B------:R-:W-:Y:S01]  /*6b80*/  SHF.L.U32 R4, R46, 0x10, RZ ;  /* 0x000000102e047819 */ /* 0x000fe200000006ff */
[-C--:B------:R-:W-:Y:S01]  /*6b90*/  IMAD R21, R0, R40.reuse, R21 ;  /* 0x0000002800157224 */ /* 0x080fe200078e0215 */
[C---:B------:R-:W-:Y:S01]  /*6ba0*/  PRMT R0, R46.reuse, 0x8880, RZ ;  /* 0x000088802e007816 */ /* 0x040fe200000000ff */
[----:B------:R1:W-:Y:S01]  /*6bb0*/  STS.128 [R69+UR44+0x4200], R56 ;  /* 0x0042003845007988 */ /* 0x0003e20008000c2c */
[----:B------:R-:W-:Y:S01]  /*6bc0*/  SHF.L.U32 R3, R46, 0x8, RZ ;  /* 0x000000082e037819 */ /* 0x000fe200000006ff */
[-C--:B------:R-:W-:Y:S01]  /*6bd0*/  IMAD R22, R2, R40.reuse, R22 ;  /* 0x0000002802167224 */ /* 0x080fe200078e0216 */
[----:B------:R-:W-:Y:S01]  /*6be0*/  SHF.R.S32.HI R2, RZ, 0x18, R4 ;  /* 0x00000018ff027819 */ /* 0x000fe20000011404 */
[-C--:B------:R-:W-:Y:S01]  /*6bf0*/  IMAD R23, R0, R40.reuse, R23 ;  /* 0x0000002800177224 */ /* 0x080fe200078e0217 */
[----:B------:R-:W-:Y:S01]  /*6c00*/  SHF.R.S32.HI R3, RZ, 0x18, R3 ;  /* 0x00000018ff037819 */ /* 0x000fe20000011403 */
[----:B------:R-:W-:Y:S01]  /*6c10*/  IMAD R30, R38, R35, RZ ;  /* 0x00000023261e7224 */ /* 0x000fe200078e02ff */
[----:B------:R-:W-:Y:S01]  /*6c20*/  SHF.R.S32.HI R0, RZ, 0x18, R46 ;  /* 0x00000018ff007819 */ /* 0x000fe2000001142e */
[-C--:B------:R-:W-:Y:S01]  /*6c30*/  IMAD R24, R2, R40.reuse, R24 ;  /* 0x0000002802187224 */ /* 0x080fe200078e0218 */
[----:B------:R-:W-:Y:S01]  /*6c40*/  PRMT R2, R47, 0x8880, RZ ;  /* 0x000088802f027816 */ /* 0x000fe200000000ff */
[-C--:B------:R-:W-:Y:S01]  /*6c50*/  IMAD R25, R3, R40.reuse, R25 ;  /* 0x0000002803197224 */ /* 0x080fe200078e0219 */
[C---:B------:R-:W-:Y:S01]  /*6c60*/  SHF.L.U32 R3, R47.reuse, 0x10, RZ ;  /* 0x000000102f037819 */ /* 0x040fe200000006ff */
[----:B------:R-:W-:Y:S01]  /*6c70*/  IMAD.SHL.U32 R4, R47, 0x100, RZ ;  /* 0x000001002f047824 */ /* 0x000fe200078e00ff */
[----:B------:R-:W-:Y:S01]  /*6c80*/  SHF.R.S32.HI R5, RZ, 0x18, R47 ;  /* 0x00000018ff057819 */ /* 0x000fe2000001142f */
[-C--:B------:R-:W-:Y:S01]  /*6c90*/  IMAD R26, R0, R40.reuse, R26 ;  /* 0x00000028001a7224 */ /* 0x080fe200078e021a */
[----:B------:R-:W-:Y:S01]  /*6ca0*/  SHF.R.S32.HI R3, RZ, 0x18, R3 ;  /* 0x00000018ff037819 */ /* 0x000fe20000011403 */
[-C--:B------:R-:W-:Y:S01]  /*6cb0*/  IMAD R27, R2, R40.reuse, R27 ;  /* 0x00000028021b7224 */ /* 0x080fe200078e021b */
[----:B------:R-:W-:Y:S02]  /*6cc0*/  SHF.R.S32.HI R4, RZ, 0x18, R4 ;  /* 0x00000018ff047819 */ /* 0x000fe40000011404 */
[----:B------:R-:W-:Y:S01]  /*6cd0*/  I2IP.S8.S32.SAT R17, R18, R17, RZ ;  /* 0x0000001112117239 */ /* 0x000fe200000014ff */
[-C--:B------:R-:W-:Y:S01]  /*6ce0*/  IMAD R28, R3, R40.reuse, R28 ;  /* 0x00000028031c7224 */ /* 0x080fe200078e021c */
[----:B------:R-:W-:Y:S01]  /*6cf0*/  I2IP.S8.S32.SAT R21, R22, R21, RZ ;  /* 0x0000001516157239 */ /* 0x000fe200000014ff */
[-C--:B------:R-:W-:Y:S01]  /*6d00*/  IMAD R29, R4, R40.reuse, R29 ;  /* 0x00000028041d7224 */ /* 0x080fe200078e021d */
[----:B------:R-:W-:Y:S01]  /*6d10*/  I2IP.S8.S32.SAT R16, R16, R15, R17 ;  /* 0x0000000f10107239 */ /* 0x000fe20000001411 */
[----:B------:R-:W-:Y:S01]  /*6d20*/  IMAD R30, R5, R40, R30 ;  /* 0x00000028051e7224 */ /* 0x000fe200078e021e */
[----:B------:R-:W-:Y:S02]  /*6d30*/  I2IP.S8.S32.SAT R17, R20, R19, R21 ;  /* 0x0000001314117239 */ /* 0x000fe40000001415 */
[----:B------:R-:W-:Y:S02]  /*6d40*/  I2IP.S8.S32.SAT R18, R26, R25, RZ ;  /* 0x000000191a127239 */ /* 0x000fe400000014ff */
[----:B------:R-:W-:Y:S02]  /*6d50*/  I2IP.S8.S32.SAT R19, R30, R29, RZ ;  /* 0x0000001d1e137239 */ /* 0x000fe400000014ff */
[----:B------:R-:W-:Y:S02]  /*6d60*/  I2IP.S8.S32.SAT R18, R24, R23, R18 ;  /* 0x0000001718127239 */ /* 0x000fe40000001412 */
[----:B------:R-:W-:Y:S02]  /*6d70*/  I2IP.S8.S32.SAT R19, R28, R27, R19 ;  /* 0x0000001b1c137239 */ /* 0x000fe40000001413 */
[----:B------:R-:W-:Y:S02]  /*6d80*/  LEA R0, R82, UR44, 0x3 ;  /* 0x0000002c52007c11 */ /* 0x000fe4000f8e18ff */
[----:B------:R-:W-:Y:S01]  /*6d90*/  @P6 SHF.L.U32 R2, R81, 0x1f, RZ ;  /* 0x0000001f51026819 */ /* 0x000fe200000006ff */
[----:B------:R1:W-:Y:S01]  /*6da0*/  STS.128 [R89+0x4210], R16 ;  /* 0x0042101059007388 */ /* 0x0003e20000000c00 */
[----:B------:R-:W-:Y:S01]  /*6db0*/  @!PT LDS RZ, [RZ] ;  /* 0x00000000fffff984 */ /* 0x000fe20000000800 */
[----:B------:R-:W-:Y:S01]  /*6dc0*/  @!PT LDS RZ, [RZ] ;  /* 0x00000000fffff984 */ /* 0x000fe20000000800 */
[----:B------:R-:W-:Y:S01]  /*6dd0*/  @!PT LDS RZ, [RZ] ;  /* 0x00000000fffff984 */ /* 0x000fe20000000800 */
[----:B------:R-:W-:Y:S01]  /*6de0*/  @!PT LDS RZ, [RZ] ;  /* 0x00000000fffff984 */ /* 0x000fe20000000800 */
[----:B------:R2:W-:Y:S07]  /*6df0*/  MEMBAR.ALL.CTA ;  /* 0x0000000000007992 */ /* 0x0005ee0000008000 */
[----:B--2---:R-:W2:Y:S02]  /*6e00*/  FENCE.VIEW.ASYNC.S ;  /* 0x00000000000073c6 */ /* 0x004ea40000000000 */
[----:B--2---:R-:W-:Y:S06]  /*6e10*/  BAR.SYNC.DEFER_BLOCKING 0x1, 0x80 ;  /* 0x0042000000007b1d */ /* 0x004fec0000010000 */
[----:B------:R-:W-:Y:S05]  /*6e20*/  @P0 BRA `(.L_x_107) ;  /* 0x0000000000280947 */ /* 0x000fea0003800000 */
[----:B------:R-:W-:Y:S01]  /*6e30*/  UIADD3 UR4, UPT, UPT, UR44, 0x4200, URZ ;  /* 0x000042002c047890 */ /* 0x000fe2000fffe0ff */
[----:B------:R-:W-:Y:S05]  /*6e40*/  UMOV UR51, UR36 ;  /* 0x0000002400337c82 */ /* 0x000fea0008000000 */
[----:B------:R-:W-:Y:S01]  /*6e50*/  MOV R86, UR4 ;  /* 0x0000000400567c02 */ /* 0x000fe20008000f00 */
[----:B------:R-:W-:Y:S03]  /*6e60*/  UIADD3 UR4, UP0, UPT, UR62, 0x680, URZ ;  /* 0x000006803e047890 */ /* 0x000fe6000ff1e0ff */
[----:B------:R-:W-:Y:S01]  /*6e70*/  R2UR UR48, R86 ;  /* 0x00000000563072ca */ /* 0x000fe200000e0000 */
[----:B------:R-:W-:Y:S11]  /*6e80*/  UIADD3.X UR5, UPT, UPT, URZ, UR63, URZ, UP0, !UPT ;  /* 0x0000003fff057290 */ /* 0x000ff600087fe4ff */
[----:B------:R-:W-:Y:S01]  /*6e90*/  @!UPT UIADD3 URZ, UPT, UPT, URZ, URZ, URZ ;  /* 0x000000fffffff290 */ /* 0x000fe2000fffe0ff */
[----:B------:R2:W-:Y:S01]  /*6ea0*/  UTMASTG.3D [UR48], [UR4] ;  /* 0x00000030040073b5 */ /* 0x0005e20008010000 */
[----:B------:R0:W-:Y:S01]  /*6eb0*/  UTMACMDFLUSH ;  /* 0x00000000000079b7 */ /* 0x0001e20000000000 */
[----:B--2---:R-:W-:Y:S04]  /*6ec0*/  DEPBAR.LE SB0, 0x1 ;  /* 0x000080400000791a */ /* 0x004fe80000000000 */
.L_x_107:
[----:B------:R-:W-:Y:S05]  /*6ed0*/  BSYNC.RECONVERGENT B0 ;  /* 0x0000000000007941 */ /* 0x000fea0003800200 */
.L_x_106:
[----:B------:R-:W-:Y:S06]  /*6ee0*/  BAR.SYNC.DEFER_BLOCKING 0x1, 0x80 ;  /* 0x0042000000007b1d */ /* 0x000fec0000010000 */
[----:B------:R-:W2:Y:S01]  /*6ef0*/  @P6 SYNCS.PHASECHK.TRANS64.TRYWAIT P0, [R0+URZ+0x50], R2 ;  /* 0x00005002000065a7 */ /* 0x000ea200080011ff */
[----:B------:R-:W-:Y:S01]  /*6f00*/  BSSY B1, `(.L_x_108) ;  /* 0x000001f000017945 */ /* 0x000fe20003800000 */
[----:B--2---:R-:W-:Y:S03]  /*6f10*/  @P6 SEL R53, RZ, 0x1, !P0 ;  /* 0x00000001ff356807 */ /* 0x004fe60004000000 */
[----:B------:R-:W-:Y:S05]  /*6f20*/  @!P6 BRA `(.L_x_109) ;  /* 0x000000000070e947 */ /* 0x000fea0003800000 */
[----:B------:R-:W-:Y:S01]  /*6f30*/  ISETP.NE.AND P1, PT, R54, RZ, PT ;  /* 0x000000ff3600720c */ /* 0x000fe20003f25270 */
[----:B------:R-:W-:Y:S01]  /*6f40*/  BSSY B0, `(.L_x_110) ;  /* 0x0000008000007945 */ /* 0x000fe20003800000 */
[----:B------:R-:W-:Y:S11]  /*6f50*/  ISETP.NE.AND P0, PT, R53, RZ, PT ;  /* 0x000000ff3500720c */ /* 0x000ff60003f05270 */
[----:B------:R-:W-:Y:S04]  /*6f60*/  @P1 IMAD R4, R82, 0x1000, R60 ;  /* 0x0000100052041824 */ /* 0x000fe800078e023c */
[----:B------:R-:W-:Y:S01]  /*6f70*/  @P1 IMAD.IADD R3, R55, 0x1, R4 ;  /* 0x0000000137031824 */ /* 0x000fe200078e0204 */
[----:B------:R-:W-:Y:S06]  /*6f80*/  @P0 BRA `(.L_x_111) ;  /* 0x00000000000c0947 */ /* 0x000fec0003800000 */
[----:B------:R-:W-:Y:S04]  /*6f90*/  SHF.L.U32 R2, R81, 0x1f, RZ ;  /* 0x0000001f51027819 */ /* 0x000fe800000006ff */
[----:B------:R-:W2:Y:S02]  /*6fa0*/  SYNCS.PHASECHK.TRANS64.TRYWAIT P0, [R0+URZ+0x50], R2 ;  /* 0x00005002000075a7 */ /* 0x000ea400080011ff */
[----:B--2---:R-:W-:Y:S05]  /*6fb0*/  @!P0 BRA `(.L_x_112) ;  /* 0x0000003000f88947 */ /* 0x004fea0003800000 */
.L_x_111:
[----:B------:R-:W-:Y:S05]  /*6fc0*/  BSYNC B0 ;  /* 0x0000000000007941 */ /* 0x000fea0003800000 */
.L_x_110:
[----:B------:R-:W-:Y:S01]  /*6fd0*/  ISETP.NE.AND P0, PT, R54, RZ, PT ;  /* 0x000000ff3600720c */ /* 0x000fe20003f05270 */
[----:B--2---:R-:W-:Y:S02]  /*6fe0*/  VIADD R2, R0, 0x70 ;  /* 0x0000007000027836 */ /* 0x004fe40000000000 */
[----:B------:R-:W-:Y:S02]  /*6ff0*/  IMAD.U32 R0, RZ, RZ, UR45 ;  /* 0x0000002dff007e24 */ /* 0x000fe4000f8e00ff */
[----:B------:R-:W-:Y:S03]  /*7000*/  VIADD R82, R82, 0x1 ;  /* 0x0000000152527836 */ /* 0x000fe60000000000 */
[----:B------:R-:W-:Y:S05]  /*7010*/  PRMT R0, R0, 0x654, R2 ;  /* 0x0000065400007816 */ /* 0x000fea0000000002 */
[----:B------:R2:W3:Y:S04]  /*7020*/  @P0 LDS.128 R48, [R4+0x200] ;  /* 0x0002000004300984 */ /* 0x0004e80000000c00 */
        /* <DEDUP_REMOVED lines=11> */
[----:B--23--:R-:W-:Y:S02]  /*70e0*/  LOP3.LUT R81, R81, R0, RZ, 0x3c, !PT ;  /* 0x0000000051517212 */ /* 0x00cfe400078e3cff */
.L_x_109:
[----:B------:R-:W-:Y:S05]  /*70f0*/  BSYNC B1 ;  /* 0x0000000000017941 */ /* 0x000fea0003800000 */
.L_x_108:
[----:B------:R-:W-:Y:S05]  /*7100*/  VIADD R0, R39, 0x40 ;  /* 0x0000004027007836 */ /* 0x000fea0000000000 */
[----:B------:R-:W-:Y:S04]  /*7110*/  SHF.R.U32.HI R0, RZ, 0x15, R0 ;  /* 0x00000015ff007819 */ /* 0x000fe80000011600 */
[----:B------:R-:W-:Y:S11]  /*7120*/  LOP3.LUT P0, RZ, R0, 0x3, R75, 0x48, !PT ;  /* 0x0000000300ff7812 */ /* 0x000ff6000780484b */
[----:B------:R-:W-:Y:S02]  /*7130*/  @!UPT UIADD3 URZ, UPT, UPT, URZ, URZ, URZ ;  /* 0x000000fffffff290 */ /* 0x000fe4000fffe0ff */
[----:B------:R-:W-:Y:S05]  /*7140*/  @!P0 BRA `(.L_x_113) ;  /* 0x0000000000408947 */ /* 0x000fea0003800000 */
[----:B------:R-:W2:Y:S01]  /*7150*/  LDCU.64 UR8, c[0x4][0x78] ;  /* 0x01000f00ff0877ac */ /* 0x000ea20008000a00 */
[----:B------:R-:W-:Y:S01]  /*7160*/  MOV R3, 0x0 ;  /* 0x0000000000037802 */ /* 0x000fe20000000f00 */
[----:B------:R-:W-:Y:S02]  /*7170*/  HFMA2 R12, -RZ, RZ, 0, 5.9604644775390625e-08 ;  /* 0x00000001ff0c7431 */ /* 0x000fe400000001ff */
[----:B------:R-:W-:Y:S02]  /*7180*/  IMAD.MOV.U32 R8, RZ, RZ, 0x192 ;  /* 0x00000192ff087424 */ /* 0x000fe400078e00ff */
[----:B------:R-:W-:Y:S01]  /*7190*/  IMAD.MOV.U32 R13, RZ, RZ, RZ ;  /* 0x000000ffff0d7224 */ /* 0x000fe200078e00ff */
[----:B------:R-:W3:Y:S01]  /*71a0*/  LDCU.64 UR6, c[0x4][0x80] ;  /* 0x01001000ff0677ac */ /* 0x000ee20008000a00 */
[----:B------:R-:W1:Y:S01]  /*71b0*/  LDC.64 R2, c[0x4][R3] ;  /* 0x0100000003027b82 */ /* 0x000e620000000a00 */
[----:B------:R-:W5:Y:S01]  /*71c0*/  LDCU.64 UR4, c[0x4][0x18] ;  /* 0x01000300ff0477ac */ /* 0x000f620008000a00 */
[----:B--2---:R-:W-:Y:S01]  /*71d0*/  MOV R5, UR9 ;  /* 0x0000000900057c02 */ /* 0x004fe20008000f00 */
[----:B------:R-:W-:Y:S01]  /*71e0*/  IMAD.U32 R4, RZ, RZ, UR8 ;  /* 0x00000008ff047e24 */ /* 0x000fe2000f8e00ff */
[----:B---3--:R-:W-:Y:S01]  /*71f0*/  MOV R7, UR7 ;  /* 0x0000000700077c02 */ /* 0x008fe20008000f00 */
[----:B------:R-:W-:Y:S01]  /*7200*/  IMAD.U32 R6, RZ, RZ, UR6 ;  /* 0x00000006ff067e24 */ /* 0x000fe2000f8e00ff */
[----:B-----5:R-:W-:Y:S01]  /*7210*/  MOV R11, UR5 ;  /* 0x00000005000b7c02 */ /* 0x020fe20008000f00 */
[----:B------:R-:W-:Y:S02]  /*7220*/  IMAD.U32 R10, RZ, RZ, UR4 ;  /* 0x00000004ff0a7e24 */ /* 0x000fe4000f8e00ff */
[----:B------:R-:W-:Y:S07]  /*7230*/  LEPC R20, `(.L_x_113) ;  /* 0x000000001014794e */ /* 0x000fee0000000000 */
[----:B-1--4-:R-:W-:Y:S05]  /*7240*/  CALL.ABS.NOINC R2 ;  /* 0x0000000002007343 */ /* 0x012fea0003c00000 */
.L_x_113:
[C---:B------:R-:W-:Y:S01]  /*7250*/  SHF.L.U32 R2, R48.reuse, 0x10, RZ ;  /* 0x0000001030027819 */ /* 0x040fe200000006ff */
[----:B------:R-:W-:Y:S05]  /*7260*/  WARPSYNC.ALL ;  /* 0x0000000000007948 */ /* 0x000fea0003800000 */
[----:B------:R-:W-:Y:S01]  /*7270*/  R2UR UR4, R39 ;  /* 0x00000000270472ca */ /* 0x000fe200000e0000 */
[----:B------:R-:W-:Y:S01]  /*7280*/  BSSY.RECONVERGENT B0, `(.L_x_114) ;  /* 0x0000099000007945 */ /* 0x000fe20003800200 */
[C---:B------:R-:W-:Y:S02]  /*7290*/  PRMT R3, R48.reuse, 0x8880, RZ ;  /* 0x0000888030037816 */ /* 0x040fe400000000ff */
[----:B------:R-:W-:Y:S02]  /*72a0*/  SHF.L.U32 R41, R48, 0x8, RZ ;  /* 0x0000000830297819 */ /* 0x000fe400000006ff */
[C---:B------:R-:W-:Y:S02]  /*72b0*/  SHF.L.U32 R42, R49.reuse, 0x10, RZ ;  /* 0x00000010312a7819 */ /* 0x040fe400000006ff */
[----:B------:R-:W-:Y:S02]  /*72c0*/  SHF.L.U32 R43, R49, 0x8, RZ ;  /* 0x00000008312b7819 */ /* 0x000fe400000006ff */
[----:B------:R-:W-:Y:S02]  /*72d0*/  SHF.R.S32.HI R42, RZ, 0x18, R42 ;  /* 0x00000018ff2a7819 */ /* 0x000fe4000001142a */
[----:B------:R-:W-:Y:S01]  /*72e0*/  SHF.R.S32.HI R43, RZ, 0x18, R43 ;  /* 0x00000018ff2b7819 */ /* 0x000fe2000001142b */
[----:B-1----:R-:W-:Y:S01]  /*72f0*/  LDTM.16dp32bit_t0_t15.x32 R4, tmem[UR4+0x40] ;  /* 0x00004004000479ee */ /* 0x002fe20008a80000 */
[----:B------:R-:W1:Y:S01]  /*7300*/  LDTM.16dp32bit_t16_t31.x32 R4, tmem[UR4+0x60] ;  /* 0x00006004000479ee */ /* 0x000e620008aa0000 */
[----:B------:R-:W-:Y:S02]  /*7310*/  ISETP.NE.AND P0, PT, R87, RZ, PT ;  /* 0x000000ff5700720c */ /* 0x000fe40003f05270 */
        /* <DEDUP_REMOVED lines=16> */
[----:B------:R-:W-:Y:S01]  /*7420*/  IMAD R5, R38, R9, RZ ;  /* 0x0000000926057224 */ /* 0x000fe200078e02ff */
[----:B------:R-:W-:Y:S01]  /*7430*/  PRMT R7, R50, 0x8880, RZ ;  /* 0x0000888032077816 */ /* 0x000fe200000000ff */
[----:B------:R-:W-:Y:S01]  /*7440*/  IMAD R12, R38, R16, RZ ;  /* 0x00000010260c7224 */ /* 0x000fe200078e02ff */
[----:B------:R-:W-:Y:S01]  /*7450*/  I2IP.S8.S32.SAT R56, R2, R0, R56 ;  /* 0x0000000002387239 */ /* 0x000fe20000001438 */
[C---:B------:R-:W-:Y:S01]  /*7460*/  IMAD R9, R38.reuse, R13, RZ ;  /* 0x0000000d26097224 */ /* 0x040fe200078e02ff */
[----:B------:R-:W-:Y:S01]  /*7470*/  SHF.R.S32.HI R3, RZ, 0x18, R49 ;  /* 0x00000018ff037819 */ /* 0x000fe20000011431 */
[----:B------:R-:W-:Y:S01]  /*7480*/  IMAD R16, R38, R20, RZ ;  /* 0x0000001426107224 */ /* 0x000fe200078e02ff */
[----:B----4-:R-:W-:Y:S01]  /*7490*/  SHF.L.U32 R0, R44, 0x10, RZ ;  /* 0x000000102c007819 */ /* 0x010fe200000006ff */
[----:B------:R-:W-:Y:S01]  /*74a0*/  IMAD R13, R38, R17, RZ ;  /* 0x00000011260d7224 */ /* 0x000fe200078e02ff */
[----:B------:R-:W-:Y:S01]  /*74b0*/  SHF.L.U32 R2, R44, 0x8, RZ ;  /* 0x000000082c027819 */ /* 0x000fe200000006ff */
[C---:B------:R-:W-:Y:S01]  /*74c0*/  IMAD R20, R38.reuse, R24, RZ ;  /* 0x0000001826147224 */ /* 0x040fe200078e02ff */
[----:B------:R-:W-:Y:S01]  /*74d0*/  SHF.R.S32.HI R0, RZ, 0x18, R0 ;  /* 0x00000018ff007819 */ /* 0x000fe20000011400 */
[C---:B------:R-:W-:Y:S01]  /*74e0*/  IMAD R17, R38.reuse, R21, RZ ;  /* 0x0000001526117224 */ /* 0x040fe200078e02ff */
[----:B------:R-:W-:Y:S01]  /*74f0*/  SHF.R.S32.HI R2, RZ, 0x18, R2 ;  /* 0x00000018ff027819 */ /* 0x000fe20000011402 */
[C---:B------:R-:W-:Y:S02]  /*7500*/  IMAD R24, R38.reuse, R28, RZ ;  /* 0x0000001c26187224 */ /* 0x040fe400078e02ff */
[C---:B------:R-:W-:Y:S02]  /*7510*/  IMAD R6, R38.reuse, R10, RZ ;  /* 0x0000000a26067224 */ /* 0x040fe400078e02ff */
[C---:B------:R-:W-:Y:S02]  /*7520*/  IMAD R21, R38.reuse, R25, RZ ;  /* 0x0000001926157224 */ /* 0x040fe400078e02ff */
[----:B------:R-:W-:Y:S01]  /*7530*/  IMAD R28, R38, R32, RZ ;  /* 0x00000020261c7224 */ /* 0x000fe200078e02ff */
[----:B------:R-:W-:Y:S01]  /*7540*/  SHF.L.U32 R32, R50, 0x10, RZ ;  /* 0x0000001032207819 */ /* 0x000fe200000006ff */
[-C--:B------:R-:W-:Y:S02]  /*7550*/  IMAD R4, R41, R40.reuse, R4 ;  /* 0x0000002829047224 */ /* 0x080fe400078e0204 */
[----:B------:R-:W-:Y:S01]  /*7560*/  IMAD R25, R38, R29, RZ ;  /* 0x0000001d26197224 */ /* 0x000fe200078e02ff */
[----:B------:R-:W-:Y:S01]  /*7570*/  SHF.R.S32.HI R32, RZ, 0x18, R32 ;  /* 0x00000018ff207819 */ /* 0x000fe20000011420 */
[----:B------:R-:W-:Y:S02]  /*7580*/  IMAD R5, R42, R40, R5 ;  /* 0x000000282a057224 */ /* 0x000fe400078e0205 */
[----:B------:R-:W-:Y:S01]  /*7590*/  IMAD R29, R38, R33, RZ ;  /* 0x00000021261d7224 */ /* 0x000fe200078e02ff */
[----:B------:R-:W-:Y:S01]  /*75a0*/  SHF.L.U32 R33, R50, 0x8, RZ ;  /* 0x0000000832217819 */ /* 0x000fe200000006ff */
[C---:B------:R-:W-:Y:S02]  /*75b0*/  IMAD R11, R38.reuse, R11, RZ ;  /* 0x0000000b260b7224 */ /* 0x040fe400078e02ff */
[C---:B------:R-:W-:Y:S01]  /*75c0*/  IMAD R10, R38.reuse, R14, RZ ;  /* 0x0000000e260a7224 */ /* 0x040fe200078e02ff */
[----:B------:R-:W-:Y:S01]  /*75d0*/  SHF.R.S32.HI R33, RZ, 0x18, R33 ;  /* 0x00000018ff217819 */ /* 0x000fe20000011421 */
[----:B------:R-:W-:Y:S02]  /*75e0*/  IMAD R6, R43, R40, R6 ;  /* 0x000000282b067224 */ /* 0x000fe400078e0206 */
[C---:B------:R-:W-:Y:S02]  /*75f0*/  IMAD R14, R38.reuse, R18, RZ ;  /* 0x00000012260e7224 */ /* 0x040fe400078e02ff */
[C---:B------:R-:W-:Y:S02]  /*7600*/  IMAD R18, R38.reuse, R22, RZ ;  /* 0x0000001626127224 */ /* 0x040fe400078e02ff */
[----:B------:R-:W-:Y:S01]  /*7610*/  IMAD R11, R3, R40, R11 ;  /* 0x00000028030b7224 */ /* 0x000fe200078e020b */
[----:B------:R-:W-:Y:S01]  /*7620*/  PRMT R3, R51, 0x8880, RZ ;  /* 0x0000888033037816 */ /* 0x000fe200000000ff */
[C---:B------:R-:W-:Y:S02]  /*7630*/  IMAD R22, R38.reuse, R26, RZ ;  /* 0x0000001a26167224 */ /* 0x040fe400078e02ff */
[C---:B------:R-:W-:Y:S01]  /*7640*/  IMAD R26, R38.reuse, R30, RZ ;  /* 0x0000001e261a7224 */ /* 0x040fe200078e02ff */
[----:B------:R-:W-:Y:S01]  /*7650*/  I2IP.S8.S32.SAT R11, R11, R6, RZ ;  /* 0x000000060b0b7239 */ /* 0x000fe200000014ff */
[----:B------:R-:W-:Y:S01]  /*7660*/  IMAD R8, R7, R40, R8 ;  /* 0x0000002807087224 */ /* 0x000fe200078e0208 */
[----:B------:R-:W-:Y:S01]  /*7670*/  SHF.L.U32 R6, R51, 0x10, RZ ;  /* 0x0000001033067819 */ /* 0x000fe200000006ff */
[----:B------:R-:W-:Y:S01]  /*7680*/  IMAD R30, R38, R34, RZ ;  /* 0x00000022261e7224 */ /* 0x000fe200078e02ff */
[----:B------:R-:W-:Y:S01]  /*7690*/  SHF.R.S32.HI R34, RZ, 0x18, R50 ;  /* 0x00000018ff227819 */ /* 0x000fe20000011432 */
[----:B------:R-:W-:Y:S01]  /*76a0*/  IMAD R9, R32, R40, R9 ;  /* 0x0000002820097224 */ /* 0x000fe200078e0209 */
[----:B------:R-:W-:Y:S01]  /*76b0*/  SHF.R.S32.HI R6, RZ, 0x18, R6 ;  /* 0x00000018ff067819 */ /* 0x000fe20000011406 */
[----:B------:R-:W-:Y:S01]  /*76c0*/  IMAD R15, R38, R15, RZ ;  /* 0x0000000f260f7224 */ /* 0x000fe200078e02ff */
[----:B------:R-:W-:Y:S01]  /*76d0*/  I2IP.S8.S32.SAT R57, R5, R4, R11 ;  /* 0x0000000405397239 */ /* 0x000fe2000000140b */
[-C--:B------:R-:W-:Y:S01]  /*76e0*/  IMAD R10, R33, R40.reuse, R10 ;  /* 0x00000028210a7224 */ /* 0x080fe200078e020a */
[----:B------:R-:W-:Y:S01]  /*76f0*/  SHF.L.U32 R5, R45, 0x10, RZ ;  /* 0x000000102d057819 */ /* 0x000fe200000006ff */
[----:B------:R-:W-:Y:S01]  /*7700*/  IMAD.SHL.U32 R7, R51, 0x100, RZ ;  /* 0x0000010033077824 */ /* 0x000fe200078e00ff */
[----:B------:R-:W-:Y:S01]  /*7710*/  PRMT R4, R45, 0x8880, RZ ;  /* 0x000088802d047816 */ /* 0x000fe200000000ff */
[-C--:B------:R-:W-:Y:S01]  /*7720*/  IMAD R15, R34, R40.reuse, R15 ;  /* 0x00000028220f7224 */ /* 0x080fe200078e020f */
[----:B------:R-:W-:Y:S01]  /*7730*/  SHF.R.S32.HI R5, RZ, 0x18, R5 ;  /* 0x00000018ff057819 */ /* 0x000fe20000011405 */
[-C--:B------:R-:W-:Y:S01]  /*7740*/  IMAD R12, R3, R40.reuse, R12 ;  /* 0x00000028030c7224 */ /* 0x080fe200078e020c */
[----:B------:R-:W-:Y:S01]  /*7750*/  SHF.R.S32.HI R7, RZ, 0x18, R7 ;  /* 0x00000018ff077819 */ /* 0x000fe20000011407 */
[----:B------:R-:W-:Y:S01]  /*7760*/  IMAD R13, R6, R40, R13 ;  /* 0x00000028060d7224 */ /* 0x000fe200078e020d */
[----:B------:R-:W-:Y:S01]  /*7770*/  I2IP.S8.S32.SAT R15, R15, R10, RZ ;  /* 0x0000000a0f0f7239 */ /* 0x000fe200000014ff */
[----:B------:R-:W-:Y:S01]  /*7780*/  IMAD R19, R38, R19, RZ ;  /* 0x0000001326137224 */ /* 0x000fe200078e02ff */
[----:B------:R-:W-:Y:S01]  /*7790*/  SHF.R.S32.HI R10, RZ, 0x18, R51 ;  /* 0x00000018ff0a7819 */ /* 0x000fe20000011433 */
[----:B------:R-:W-:Y:S01]  /*77a0*/  IMAD R14, R7, R40, R14 ;  /* 0x00000028070e7224 */ /* 0x000fe200078e020e */
[----:B------:R-:W-:Y:S01]  /*77b0*/  PRMT R3, R44, 0x8880, RZ ;  /* 0x000088802c037816 */ /* 0x000fe200000000ff */
[----:B------:R-:W-:Y:S01]  /*77c0*/  IMAD R23, R38, R23, RZ ;  /* 0x0000001726177224 */ /* 0x000fe200078e02ff */
[----:B------:R-:W-:Y:S01]  /*77d0*/  I2IP.S8.S32.SAT R58, R9, R8, R15 ;  /* 0x00000008093a7239 */ /* 0x000fe2000000140f */
[-C--:B------:R-:W-:Y:S02]  /*77e0*/  IMAD R19, R10, R40.reuse, R19 ;  /* 0x000000280a137224 */ /* 0x080fe400078e0213 */
[-C--:B------:R-:W-:Y:S01]  /*77f0*/  IMAD R16, R3, R40.reuse, R16 ;  /* 0x0000002803107224 */ /* 0x080fe200078e0210 */
[----:B------:R-:W-:Y:S01]  /*7800*/  SHF.R.S32.HI R3, RZ, 0x18, R44 ;  /* 0x00000018ff037819 */ /* 0x000fe2000001142c */
[----:B------:R-:W-:Y:S01]  /*7810*/  IMAD R17, R0, R40, R17 ;  /* 0x0000002800117224 */ /* 0x000fe200078e0211 */
[----:B------:R-:W-:Y:S01]  /*7820*/  I2IP.S8.S32.SAT R14, R19, R14, RZ ;  /* 0x0000000e130e7239 */ /* 0x000fe200000014ff */
[----:B------:R-:W-:Y:S02]  /*7830*/  IMAD.SHL.U32 R0, R45, 0x100, RZ ;  /* 0x000001002d007824 */ /* 0x000fe400078e00ff */
[-C--:B------:R-:W-:Y:S01]  /*7840*/  IMAD R18, R2, R40.reuse, R18 ;  /* 0x0000002802127224 */ /* 0x080fe200078e0212 */
[----:B------:R-:W-:Y:S01]  /*7850*/  SHF.R.S32.HI R2, RZ, 0x18, R45 ;  /* 0x00000018ff027819 */ /* 0x000fe2000001142d */
[-C--:B------:R-:W-:Y:S01]  /*7860*/  IMAD R23, R3, R40.reuse, R23 ;  /* 0x0000002803177224 */ /* 0x080fe200078e0217 */
[----:B------:R-:W-:Y:S01]  /*7870*/  SHF.R.S32.HI R0, RZ, 0x18, R0 ;  /* 0x00000018ff007819 */ /* 0x000fe20000011400 */
[-C--:B------:R-:W-:Y:S01]  /*7880*/  IMAD R20, R4, R40.reuse, R20 ;  /* 0x0000002804147224 */ /* 0x080fe200078e0214 */
[C---:B------:R-:W-:Y:S01]  /*7890*/  SHF.L.U32 R4, R46.reuse, 0x10, RZ ;  /* 0x000000102e047819 */ /* 0x040fe200000006ff */
[-C--:B------:R-:W-:Y:S01]  /*78a0*/  IMAD R21, R5, R40.reuse, R21 ;  /* 0x0000002805157224 */ /* 0x080fe200078e0215 */
[----:B------:R-:W-:Y:S01]  /*78b0*/  PRMT R3, R46, 0x8880, RZ ;  /* 0x000088802e037816 */ /* 0x000fe200000000ff */
[----:B------:R-:W-:Y:S01]  /*78c0*/  IMAD R27, R38, R27, RZ ;  /* 0x0000001b261b7224 */ /* 0x000fe200078e02ff */
[----:B------:R-:W-:Y:S01]  /*78d0*/  SHF.L.U32 R5, R46, 0x8, RZ ;  /* 0x000000082e057819 */ /* 0x000fe200000006ff */
[-C--:B------:R-:W-:Y:S01]  /*78e0*/  IMAD R22, R0, R40.reuse, R22 ;  /* 0x0000002800167224 */ /* 0x080fe200078e0216 */
[----:B------:R-:W-:Y:S01]  /*78f0*/  SHF.R.S32.HI R4, RZ, 0x18, R4 ;  /* 0x00000018ff047819 */ /* 0x000fe20000011404 */
[-C--:B------:R-:W-:Y:S01]  /*7900*/  IMAD R27, R2, R40.reuse, R27 ;  /* 0x00000028021b7224 */ /* 0x080fe200078e021b */
[----:B------:R-:W-:Y:S01]  /*7910*/  SHF.R.S32.HI R5, RZ, 0x18, R5 ;  /* 0x00000018ff057819 */ /* 0x000fe20000011405 */
[-C--:B------:R-:W-:Y:S01]  /*7920*/  IMAD R24, R3, R40.reuse, R24 ;  /* 0x0000002803187224 */ /* 0x080fe200078e0218 */
[C---:B------:R-:W-:Y:S01]  /*7930*/  SHF.L.U32 R3, R47.reuse, 0x10, RZ ;  /* 0x000000102f037819 */ /* 0x040fe200000006ff */
[-C--:B------:R-:W-:Y:S01]  /*7940*/  IMAD R25, R4, R40.reuse, R25 ;  /* 0x0000002804197224 */ /* 0x080fe200078e0219 */
[----:B------:R-:W-:Y:S01]  /*7950*/  SHF.R.S32.HI R0, RZ, 0x18, R46 ;  /* 0x00000018ff007819 */ /* 0x000fe2000001142e */
[----:B------:R-:W-:Y:S01]  /*7960*/  IMAD R31, R38, R31, RZ ;  /* 0x0000001f261f7224 */ /* 0x000fe200078e02ff */
[----:B------:R-:W-:Y:S01]  /*7970*/  PRMT R2, R47, 0x8880, RZ ;  /* 0x000088802f027816 */ /* 0x000fe200000000ff */
[-C--:B------:R-:W-:Y:S01]  /*7980*/  IMAD R26, R5, R40.reuse, R26 ;  /* 0x00000028051a7224 */ /* 0x080fe200078e021a */
[----:B------:R-:W-:Y:S01]  /*7990*/  SHF.L.U32 R4, R47, 0x8, RZ ;  /* 0x000000082f047819 */ /* 0x000fe200000006ff */
[-C--:B------:R-:W-:Y:S01]  /*79a0*/  IMAD R31, R0, R40.reuse, R31 ;  /* 0x00000028001f7224 */ /* 0x080fe200078e021f */
[----:B------:R-:W-:Y:S01]  /*79b0*/  SHF.R.S32.HI R3, RZ, 0x18, R3 ;  /* 0x00000018ff037819 */ /* 0x000fe20000011403 */
[-C--:B------:R-:W-:Y:S01]  /*79c0*/  IMAD R28, R2, R40.reuse, R28 ;  /* 0x00000028021c7224 */ /* 0x080fe200078e021c */
[----:B------:R-:W-:Y:S01]  /*79d0*/  SHF.R.S32.HI R4, RZ, 0x18, R4 ;  /* 0x00000018ff047819 */ /* 0x000fe20000011404 */
[----:B------:R-:W-:Y:S01]  /*79e0*/  IMAD R35, R38, R35, RZ ;  /* 0x0000002326237224 */ /* 0x000fe200078e02ff */
[----:B------:R-:W-:Y:S01]  /*79f0*/  SHF.R.S32.HI R5, RZ, 0x18, R47 ;  /* 0x00000018ff057819 */ /* 0x000fe2000001142f */
[----:B------:R-:W-:Y:S01]  /*7a00*/  IMAD R29, R3, R40, R29 ;  /* 0x00000028031d7224 */ /* 0x000fe200078e021d */
[----:B------:R-:W-:Y:S01]  /*7a10*/  I2IP.S8.S32.SAT R59, R13, R12, R14 ;  /* 0x0000000c0d3b7239 */ /* 0x000fe2000000140e */
[----:B------:R-:W-:Y:S01]  /*7a20*/  IMAD R30, R4, R40, R30 ;  /* 0x00000028041e7224 */ /* 0x000fe200078e021e */
[----:B------:R-:W-:Y:S01]  /*7a30*/  I2IP.S8.S32.SAT R18, R23, R18, RZ ;  /* 0x0000001217127239 */ /* 0x000fe200000014ff */
[----:B------:R-:W-:Y:S01]  /*7a40*/  IMAD R35, R5, R40, R35 ;  /* 0x0000002805237224 */ /* 0x000fe200078e0223 */
[----:B------:R-:W-:Y:S01]  /*7a50*/  I2IP.S8.S32.SAT R22, R27, R22, RZ ;  /* 0x000000161b167239 */ /* 0x000fe200000014ff */
[----:B------:R1:W-:Y:S01]  /*7a60*/  STS.128 [R69+UR44+0x5200], R56 ;  /* 0x0052003845007988 */ /* 0x0003e20008000c2c */
[----:B------:R-:W-:Y:S02]  /*7a70*/  I2IP.S8.S32.SAT R26, R31, R26, RZ ;  /* 0x0000001a1f1a7239 */ /* 0x000fe400000014ff */
[----:B------:R-:W-:Y:S02]  /*7a80*/  I2IP.S8.S32.SAT R19, R35, R30, RZ ;  /* 0x0000001e23137239 */ /* 0x000fe400000014ff */
[----:B------:R-:W-:Y:S02]  /*7a90*/  I2IP.S8.S32.SAT R16, R17, R16, R18 ;  /* 0x0000001011107239 */ /* 0x000fe40000001412 */
[----:B------:R-:W-:Y:S02]  /*7aa0*/  I2IP.S8.S32.SAT R17, R21, R20, R22 ;  /* 0x0000001415117239 */ /* 0x000fe40000001416 */
        /* <DEDUP_REMOVED lines=13> */
[----:B------:R-:W-:Y:S02]  /*7b80*/  UIADD3 UR4, UP0, UPT, UR62, 0x680, URZ ;  /* 0x000006803e047890 */ /* 0x000fe4000ff1e0ff */
[----:B------:R-:W-:Y:S02]  /*7b90*/  UIADD3 UR9, UPT, UPT, UR49, 0x40, URZ ;  /* 0x0000004031097890 */ /* 0x000fe4000fffe0ff */
[----:B------:R-:W-:Y:S02]  /*7ba0*/  UIADD3 UR8, UPT, UPT, UR44, 0x5200, URZ ;  /* 0x000052002c087890 */ /* 0x000fe4000fffe0ff */
[----:B------:R-:W-:Y:S01]  /*7bb0*/  UIADD3.X UR5, UPT, UPT, URZ, UR63, URZ, UP0, !UPT ;  /* 0x0000003fff057290 */ /* 0x000fe200087fe4ff */
[----:B------:R-:W-:Y:S01]  /*7bc0*/  UMOV UR10, UR50 ;  /* 0x00000032000a7c82 */ /* 0x000fe20008000000 */
[----:B------:R-:W-:Y:S07]  /*7bd0*/  UMOV UR11, UR36 ;  /* 0x00000024000b7c82 */ /* 0x000fee0008000000 */
[----:B------:R2:W-:Y:S01]  /*7be0*/  UTMASTG.3D [UR8], [UR4] ;  /* 0x00000008040073b5 */ /* 0x0005e20008010000 */
[----:B------:R0:W-:Y:S01]  /*7bf0*/  UTMACMDFLUSH ;  /* 0x00000000000079b7 */ /* 0x0001e20000000000 */
[----:B--2---:R-:W-:Y:S04]  /*7c00*/  DEPBAR.LE SB0, 0x1 ;  /* 0x000080400000791a */ /* 0x004fe80000000000 */
.L_x_115:
[----:B------:R-:W-:Y:S05]  /*7c10*/  BSYNC.RECONVERGENT B0 ;  /* 0x0000000000007941 */ /* 0x000fea0003800200 */
.L_x_114:
        /* <DEDUP_REMOVED lines=14> */
.L_x_119:
[----:B------:R-:W-:Y:S05]  /*7d00*/  BSYNC B0 ;  /* 0x0000000000007941 */ /* 0x000fea0003800000 */
.L_x_118:
[----:B------:R-:W-:Y:S01]  /*7d10*/  ISETP.NE.AND P0, PT, R54, RZ, PT ;  /* 0x000000ff3600720c */ /* 0x000fe20003f05270 */
[----:B------:R-:W-:Y:S11]  /*7d20*/  VIADD R82, R82, 0x1 ;  /* 0x0000000152527836 */ /* 0x000ff60000000000 */
[----:B------:R-:W-:Y:S01]  /*7d30*/  @!UPT UIADD3 URZ, UPT, UPT, URZ, URZ, URZ ;  /* 0x000000fffffff290 */ /* 0x000fe2000fffe0ff */
[----:B------:R3:W4:Y:S04]  /*7d40*/  @P0 LDS.128 R44, [R2+0x210] ;  /* 0x00021000022c0984 */ /* 0x0007280000000c00 */
[----:B------:R1:W1:Y:S01]  /*7d50*/  @P0 LDS.128 R48, [R3+0x200] ;  /* 0x0002000003300984 */ /* 0x0002620000000c00 */
        /* <DEDUP_REMOVED lines=8> */
[----:B---3--:R-:W-:Y:S02]  /*7de0*/  VIADD R2, R0, 0x70 ;  /* 0x0000007000027836 */ /* 0x008fe40000000000 */
[----:B--2---:R-:W-:Y:S05]  /*7df0*/  IMAD.U32 R0, RZ, RZ, UR45 ;  /* 0x0000002dff007e24 */ /* 0x004fea000f8e00ff */
[----:B------:R-:W-:Y:S04]  /*7e00*/  PRMT R0, R0, 0x654, R2 ;  /* 0x0000065400007816 */ /* 0x000fe80000000002 */
[----:B-----5:R2:W-:Y:S02]  /*7e10*/  SYNCS.ARRIVE.TRANS64.RED.A1T0 RZ, [R0+URZ], RZ ;  /* 0x000000ff00ff79a7 */ /* 0x0205e400081004ff */
[----:B--2---:R-:W-:Y:S04]  /*7e20*/  SEL R0, RZ, 0x1, P0 ;  /* 0x00000001ff007807 */ /* 0x004fe80000000000 */
[----:B-1--4-:R-:W-:Y:S02]  /*7e30*/  LOP3.LUT R81, R81, R0, RZ, 0x3c, !PT ;  /* 0x0000000051517212 */ /* 0x012fe400078e3cff */
.L_x_117:
[----:B------:R-:W-:Y:S05]  /*7e40*/  BSYNC B1 ;  /* 0x0000000000017941 */ /* 0x000fea0003800000 */
.L_x_116:
        /* <DEDUP_REMOVED lines=21> */
.L_x_121:
        /* <DEDUP_REMOVED lines=36> */
[----:B------:R-:W-:Y:S01]  /*81e0*/  SHF.L.U32 R0, R44, 0x10, RZ ;  /* 0x000000102c007819 */ /* 0x000fe200000006ff */
        /* <DEDUP_REMOVED lines=110> */
[----:B------:R-:W-:Y:S02]  /*88d0*/  UIADD3 UR4, UPT, UPT, UR44, 0x4200, URZ ;  /* 0x000042002c047890 */ /* 0x000fe4000fffe0ff */
[----:B------:R-:W-:Y:S01]  /*88e0*/  UIADD3 UR9, UPT, UPT, UR49, 0x80, URZ ;  /* 0x0000008031097890 */ /* 0x000fe2000fffe0ff */
[----:B------:R-:W-:Y:S01]  /*88f0*/  UMOV UR10, UR50 ;  /* 0x00000032000a7c82 */ /* 0x000fe20008000000 */
[----:B------:R-:W-:Y:S02]  /*8900*/  UMOV UR11, UR36 ;  /* 0x00000024000b7c82 */ /* 0x000fe40008000000 */
        /* <DEDUP_REMOVED lines=8> */
.L_x_123:
[----:B------:R-:W-:Y:S05]  /*8990*/  BSYNC.RECONVERGENT B0 ;  /* 0x0000000000007941 */ /* 0x000fea0003800200 */
.L_x_122:
        /* <DEDUP_REMOVED lines=14> */
.L_x_127:
[----:B------:R-:W-:Y:S05]  /*8a80*/  BSYNC B0 ;  /* 0x0000000000007941 */ /* 0x000fea0003800000 */
.L_x_126:
        /* <DEDUP_REMOVED lines=18> */
.L_x_125:
[----:B------:R-:W-:Y:S05]  /*8bb0*/  BSYNC B1 ;  /* 0x0000000000017941 */ /* 0x000fea0003800000 */
.L_x_124:
        /* <DEDUP_REMOVED lines=21> */
.L_x_129:
[----:B------:R-:W-:Y:S01]  /*8d10*/  ISETP.NE.AND P0, PT, R87, RZ, PT ;  /* 0x000000ff5700720c */ /* 0x000fe20003f05270 */
[----:B------:R-:W-:Y:S05]  /*8d20*/  WARPSYNC.ALL ;  /* 0x0000000000007948 */ /* 0x000fea0003800000 */
[----:B------:R-:W-:Y:S01]  /*8d30*/  IMAD.SHL.U32 R66, R49, 0x100, RZ ;  /* 0x0000010031427824 */ /* 0x000fe200078e00ff */
[----:B------:R-:W-:Y:S01]  /*8d40*/  R2UR UR4, R39 ;  /* 0x00000000270472ca */ /* 0x000fe200000e0000 */
[----:B------:R-:W-:Y:S01]  /*8d50*/  IMAD.SHL.U32 R60, R51, 0x100, RZ ;  /* 0x00000100333c7824 */ /* 0x000fe200078e00ff */
[C---:B------:R-:W-:Y:S01]  /*8d60*/  SHF.L.U32 R2, R48.reuse, 0x10, RZ ;  /* 0x0000001030027819 */ /* 0x040fe200000006ff */
[----:B----4-:R-:W-:Y:S01]  /*8d70*/  IMAD.SHL.U32 R54, R45, 0x100, RZ ;  /* 0x000001002d367824 */ /* 0x010fe200078e00ff */
[C---:B------:R-:W-:Y:S01]  /*8d80*/  PRMT R0, R48.reuse, 0x8880, RZ ;  /* 0x0000888030007816 */ /* 0x040fe200000000ff */
[----:B------:R-:W-:Y:S01]  /*8d90*/  BSSY.RECONVERGENT B0, `(.L_x_130) ;  /* 0x000009e000007945 */ /* 0x000fe20003800200 */
[----:B------:R-:W-:Y:S02]  /*8da0*/  SHF.L.U32 R3, R48, 0x8, RZ ;  /* 0x0000000830037819 */ /* 0x000fe400000006ff */
[----:B------:R-:W-:Y:S02]  /*8db0*/  SHF.R.S32.HI R2, RZ, 0x18, R2 ;  /* 0x00000018ff027819 */ /* 0x000fe40000011402 */
[----:B------:R-:W-:Y:S02]  /*8dc0*/  PRMT R68, R49, 0x8880, RZ ;  /* 0x0000888031447816 */ /* 0x000fe400000000ff */
[----:B------:R-:W-:Y:S01]  /*8dd0*/  SHF.R.S32.HI R3, RZ, 0x18, R3 ;  /* 0x00000018ff037819 */ /* 0x000fe20000011403 */
[----:B-1----:R-:W-:Y:S01]  /*8de0*/  LDTM.16dp32bit_t0_t15.x32 R4, tmem[UR4+0xc0] ;  /* 0x0000c004000479ee */ /* 0x002fe20008a80000 */
[----:B------:R-:W1:Y:S01]  /*8df0*/  LDTM.16dp32bit_t16_t31.x32 R4, tmem[UR4+0xe0] ;  /* 0x0000e004000479ee */ /* 0x000e620008aa0000 */
[----:B------:R-:W-:Y:S01]  /*8e00*/  NOP ;  /* 0x0000000000007918 */ /* 0x000fe20000000000 */
[----:B------:R-:W-:Y:S02]  /*8e10*/  SHF.L.U32 R63, R50, 0x8, RZ ;  /* 0x00000008323f7819 */ /* 0x000fe400000006ff */
[C---:B------:R-:W-:Y:S02]  /*8e20*/  PRMT R62, R51.reuse, 0x8880, RZ ;  /* 0x00008880333e7816 */ /* 0x040fe400000000ff */
[----:B------:R-:W-:Y:S02]  /*8e30*/  SHF.L.U32 R61, R51, 0x10, RZ ;  /* 0x00000010333d7819 */ /* 0x000fe400000006ff */
[----:B------:R-:W-:Y:S02]  /*8e40*/  R2UR UR5, R52 ;  /* 0x00000000340572ca */ /* 0x000fe400000e0000 */
[----:B------:R-:W-:Y:S01]  /*8e50*/  SHF.R.S32.HI R39, RZ, 0x18, R48 ;  /* 0x00000018ff277819 */ /* 0x000fe20000011430 */
[----:B------:R-:W-:Y:S01]  /*8e60*/  IMAD.SHL.U32 R48, R47, 0x100, RZ ;  /* 0x000001002f307824 */ /* 0x000fe200078e00ff */
[----:B------:R-:W-:Y:S02]  /*8e70*/  SHF.L.U32 R67, R49, 0x10, RZ ;  /* 0x0000001031437819 */ /* 0x000fe400000006ff */
[C---:B------:R-:W-:Y:S02]  /*8e80*/  PRMT R65, R50.reuse, 0x8880, RZ ;  /* 0x0000888032417816 */ /* 0x040fe400000000ff */
[----:B------:R-:W-:Y:S02]  /*8e90*/  SHF.R.S32.HI R41, RZ, 0x18, R49 ;  /* 0x00000018ff297819 */ /* 0x000fe40000011431 */
[----:B------:R-:W-:Y:S02]  /*8ea0*/  SHF.L.U32 R64, R50, 0x10, RZ ;  /* 0x0000001032407819 */ /* 0x000fe400000006ff */
[----:B------:R-:W-:Y:S01]  /*8eb0*/  SHF.R.S32.HI R42, RZ, 0x18, R50 ;  /* 0x00000018ff2a7819 */ /* 0x000fe20000011432 */
[----:B------:R-:W-:Y:S01]  /*8ec0*/  UIADD3 UR4, UPT, UPT, UR5, 0xe0, URZ ;  /* 0x000000e005047890 */ /* 0x000fe2000fffe0ff */
[----:B------:R-:W-:Y:S01]  /*8ed0*/  PRMT R59, R44, 0x8880, RZ ;  /* 0x000088802c3b7816 */ /* 0x000fe200000000ff */
[C---:B-1----:R-:W-:Y:S02]  /*8ee0*/  IMAD R4, R38.reuse, R4, RZ ;  /* 0x0000000426047224 */ /* 0x042fe400078e02ff */
[----:B------:R-:W-:Y:S01]  /*8ef0*/  UPRMT UR4, UR45, 0x654, UR4 ;  /* 0x000006542d047896 */ /* 0x000fe20008000004 */
[C---:B------:R-:W-:Y:S01]  /*8f00*/  IMAD R5, R38.reuse, R5, RZ ;  /* 0x0000000526057224 */ /* 0x040fe200078e02ff */
[----:B------:R-:W-:Y:S01]  /*8f10*/  SHF.R.S32.HI R43, RZ, 0x18, R51 ;  /* 0x00000018ff2b7819 */ /* 0x000fe20000011433 */
[----:B------:R-:W-:Y:S01]  /*8f20*/  IMAD R6, R38, R6, RZ ;  /* 0x0000000626067224 */ /* 0x000fe200078e02ff */
[----:B------:R-:W-:Y:S01]  /*8f30*/  SHF.L.U32 R51, R46, 0x8, RZ ;  /* 0x000000082e337819 */ /* 0x000fe200000006ff */
[----:B------:R-:W-:Y:S01]  /*8f40*/  IMAD R4, R0, R40, R4 ;  /* 0x0000002800047224 */ /* 0x000fe200078e0204 */
[----:B------:R-:W-:Y:S01]  /*8f50*/  MOV R0, R68 ;  /* 0x0000004400007202 */ /* 0x000fe20000000f00 */
[----:B------:R-:W-:Y:S01]  /*8f60*/  IMAD R7, R38, R7, RZ ;  /* 0x0000000726077224 */ /* 0x000fe200078e02ff */
[----:B------:R-:W-:Y:S01]  /*8f70*/  SHF.L.U32 R58, R44, 0x10, RZ ;  /* 0x000000102c3a7819 */ /* 0x000fe200000006ff */
[-C--:B------:R-:W-:Y:S01]  /*8f80*/  IMAD R5, R2, R40.reuse, R5 ;  /* 0x0000002802057224 */ /* 0x080fe200078e0205 */
[----:B------:R-:W-:Y:S01]  /*8f90*/  SYNCS.ARRIVE.TRANS64.RED.A1T0 RZ, [UR4], RZ ;  /* 0x000000ffffff79a7 */ /* 0x000fe20008100404 */
[----:B------:R-:W-:Y:S01]  /*8fa0*/  IMAD R6, R3, R40, R6 ;  /* 0x0000002803067224 */ /* 0x000fe200078e0206 */
[----:B------:R-:W-:Y:S01]  /*8fb0*/  SHF.R.S32.HI R2, RZ, 0x18, R67 ;  /* 0x00000018ff027819 */ /* 0x000fe20000011443 */
[C---:B------:R-:W-:Y:S01]  /*8fc0*/  IMAD R8, R38.reuse, R8, RZ ;  /* 0x0000000826087224 */ /* 0x040fe200078e02ff */
[----:B------:R-:W-:Y:S01]  /*8fd0*/  SHF.R.S32.HI R3, RZ, 0x18, R66 ;  /* 0x00000018ff037819 */ /* 0x000fe20000011442 */
[-C--:B------:R-:W-:Y:S01]  /*8fe0*/  IMAD R7, R39, R40.reuse, R7 ;  /* 0x0000002827077224 */ /* 0x080fe200078e0207 */
[----:B------:R-:W-:Y:S01]  /*8ff0*/  MOV R39, R65 ;  /* 0x0000004100277202 */ /* 0x000fe20000000f00 */
[----:B------:R-:W-:Y:S01]  /*9000*/  IMAD R9, R38, R9, RZ ;  /* 0x0000000926097224 */ /* 0x000fe200078e02ff */
[C---:B------:R-:W-:Y:S01]  /*9010*/  PRMT R56, R45.reuse, 0x8880, RZ ;  /* 0x000088802d387816 */ /* 0x040fe200000000ff */
[----:B------:R-:W-:Y:S01]  /*9020*/  IMAD R8, R0, R40, R8 ;  /* 0x0000002800087224 */ /* 0x000fe200078e0208 */
[----:B------:R-:W-:Y:S01]  /*9030*/  SHF.L.U32 R55, R45, 0x10, RZ ;  /* 0x000000102d377819 */ /* 0x000fe200000006ff */
[----:B------:R-:W-:Y:S01]  /*9040*/  IMAD R10, R38, R10, RZ ;  /* 0x0000000a260a7224 */ /* 0x000fe200078e02ff */
[----:B------:R-:W-:Y:S01]  /*9050*/  PRMT R53, R46, 0x8880, RZ ;  /* 0x000088802e357816 */ /* 0x000fe200000000ff */
[----:B------:R-:W-:Y:S01]  /*9060*/  IMAD R9, R2, R40, R9 ;  /* 0x0000002802097224 */ /* 0x000fe200078e0209 */
[----:B------:R-:W-:Y:S01]  /*9070*/  SHF.R.S32.HI R45, RZ, 0x18, R45 ;  /* 0x00000018ff2d7819 */ /* 0x000fe2000001142d */
[----:B------:R-:W-:Y:S01]  /*9080*/  IMAD R0, R38, R20, RZ ;  /* 0x0000001426007224 */ /* 0x000fe200078e02ff */
[----:B------:R-:W-:Y:S01]  /*9090*/  SHF.L.U32 R52, R46, 0x10, RZ ;  /* 0x000000102e347819 */ /* 0x000fe200000006ff */
[C---:B------:R-:W-:Y:S01]  /*90a0*/  IMAD R11, R38.reuse, R11, RZ ;  /* 0x0000000b260b7224 */ /* 0x040fe200078e02ff */
[C---:B------:R-:W-:Y:S01]  /*90b0*/  PRMT R50, R47.reuse, 0x8880, RZ ;  /* 0x000088802f327816 */ /* 0x040fe200000000ff */
[C---:B------:R-:W-:Y:S01]  /*90c0*/  IMAD R2, R38.reuse, R21, RZ ;  /* 0x0000001526027224 */ /* 0x040fe200078e02ff */
[----:B------:R-:W-:Y:S01]  /*90d0*/  SHF.R.S32.HI R46, RZ, 0x18, R46 ;  /* 0x00000018ff2e7819 */ /* 0x000fe2000001142e */
[C---:B------:R-:W-:Y:S01]  /*90e0*/  IMAD R20, R38.reuse, R24, RZ ;  /* 0x0000001826147224 */ /* 0x040fe200078e02ff */
[----:B------:R-:W-:Y:S01]  /*90f0*/  SHF.L.U32 R49, R47, 0x10, RZ ;  /* 0x000000102f317819 */ /* 0x000fe200000006ff */
[C---:B------:R-:W-:Y:S01]  /*9100*/  IMAD R21, R38.reuse, R25, RZ ;  /* 0x0000001926157224 */ /* 0x040fe200078e02ff */
[----:B------:R-:W-:Y:S01]  /*9110*/  SHF.R.S32.HI R47, RZ, 0x18, R47 ;  /* 0x00000018ff2f7819 */ /* 0x000fe2000001142f */
[----:B------:R-:W-:Y:S01]  /*9120*/  IMAD R24, R38, R28, RZ ;  /* 0x0000001c26187224 */ /* 0x000fe200078e02ff */
[----:B------:R-:W-:Y:S01]  /*9130*/  SHF.L.U32 R57, R44, 0x8, RZ ;  /* 0x000000082c397819 */ /* 0x000fe200000006ff */
[----:B------:R-:W-:Y:S01]  /*9140*/  IMAD R10, R3, R40, R10 ;  /* 0x00000028030a7224 */ /* 0x000fe200078e020a */
[----:B------:R-:W-:Y:S01]  /*9150*/  SHF.R.S32.HI R44, RZ, 0x18, R44 ;  /* 0x00000018ff2c7819 */ /* 0x000fe2000001142c */
[----:B------:R-:W-:Y:S01]  /*9160*/  IMAD R12, R38, R12, RZ ;  /* 0x0000000c260c7224 */ /* 0x000fe200078e02ff */
[----:B------:R-:W-:Y:S01]  /*9170*/  IADD3 R36, PT, PT, R36, 0x1, RZ ;  /* 0x0000000124247810 */ /* 0x000fe20007ffe0ff */
[C---:B------:R-:W-:Y:S02]  /*9180*/  IMAD R25, R38.reuse, R29, RZ ;  /* 0x0000001d26197224 */ /* 0x040fe400078e02ff */
[C---:B------:R-:W-:Y:S01]  /*9190*/  IMAD R28, R38.reuse, R32, RZ ;  /* 0x00000020261c7224 */ /* 0x040fe200078e02ff */
[----:B------:R-:W-:Y:S01]  /*91a0*/  SHF.R.S32.HI R32, RZ, 0x18, R64 ;  /* 0x00000018ff207819 */ /* 0x000fe20000011440 */
[C---:B------:R-:W-:Y:S01]  /*91b0*/  IMAD R29, R38.reuse, R33, RZ ;  /* 0x00000021261d7224 */ /* 0x040fe200078e02ff */
[----:B------:R-:W-:Y:S01]  /*91c0*/  I2IP.S8.S32.SAT R33, R7, R6, RZ ;  /* 0x0000000607217239 */ /* 0x000fe200000014ff */
[----:B------:R-:W-:Y:S01]  /*91d0*/  IMAD R11, R41, R40, R11 ;  /* 0x00000028290b7224 */ /* 0x000fe200078e020b */
[----:B------:R-:W-:Y:S01]  /*91e0*/  SHF.R.S32.HI R6, RZ, 0x18, R63 ;  /* 0x00000018ff067819 */ /* 0x000fe2000001143f */
[C---:B------:R-:W-:Y:S01]  /*91f0*/  IMAD R13, R38.reuse, R13, RZ ;  /* 0x0000000d260d7224 */ /* 0x040fe200078e02ff */
[----:B------:R-:W-:Y:S01]  /*9200*/  MOV R7, R62 ;  /* 0x0000003e00077202 */ /* 0x000fe20000000f00 */
[C---:B------:R-:W-:Y:S02]  /*9210*/  IMAD R14, R38.reuse, R14, RZ ;  /* 0x0000000e260e7224 */ /* 0x040fe400078e02ff */
[C---:B------:R-:W-:Y:S02]  /*9220*/  IMAD R3, R38.reuse, R22, RZ ;  /* 0x0000001626037224 */ /* 0x040fe400078e02ff */
[----:B------:R-:W-:Y:S02]  /*9230*/  IMAD R12, R39, R40, R12 ;  /* 0x00000028270c7224 */ /* 0x000fe400078e020c */
[C---:B------:R-:W-:Y:S02]  /*9240*/  IMAD R22, R38.reuse, R26, RZ ;  /* 0x0000001a26167224 */ /* 0x040fe400078e02ff */
[C---:B------:R-:W-:Y:S02]  /*9250*/  IMAD R15, R38.reuse, R15, RZ ;  /* 0x0000000f260f7224 */ /* 0x040fe400078e02ff */
[----:B------:R-:W-:Y:S02]  /*9260*/  IMAD R26, R38, R30, RZ ;  /* 0x0000001e261a7224 */ /* 0x000fe400078e02ff */
[----:B------:R-:W-:Y:S02]  /*9270*/  IMAD R13, R32, R40, R13 ;  /* 0x00000028200d7224 */ /* 0x000fe400078e020d */
[C---:B------:R-:W-:Y:S01]  /*9280*/  IMAD R30, R38.reuse, R34, RZ ;  /* 0x00000022261e7224 */ /* 0x040fe200078e02ff */
[----:B------:R-:W-:Y:S01]  /*9290*/  I2IP.S8.S32.SAT R34, R11, R10, RZ ;  /* 0x0000000a0b227239 */ /* 0x000fe200000014ff */
[----:B------:R-:W-:Y:S01]  /*92a0*/  IMAD R16, R38, R16, RZ ;  /* 0x0000001026107224 */ /* 0x000fe200078e02ff */
[----:B------:R-:W-:Y:S01]  /*92b0*/  SHF.R.S32.HI R10, RZ, 0x18, R61 ;  /* 0x00000018ff0a7819 */ /* 0x000fe2000001143d */
[----:B------:R-:W-:Y:S01]  /*92c0*/  IMAD R14, R6, R40, R14 ;  /* 0x00000028060e7224 */ /* 0x000fe200078e020e */
[----:B------:R-:W-:Y:S01]  /*92d0*/  I2IP.S8.S32.SAT R61, R9, R8, R34 ;  /* 0x00000008093d7239 */ /* 0x000fe20000001422 */
[----:B------:R-:W-:Y:S01]  /*92e0*/  IMAD R17, R38, R17, RZ ;  /* 0x0000001126117224 */ /* 0x000fe200078e02ff */
[----:B------:R-:W-:Y:S01]  /*92f0*/  SHF.R.S32.HI R11, RZ, 0x18, R60 ;  /* 0x00000018ff0b7819 */ /* 0x000fe2000001143c */
[----:B------:R-:W-:Y:S01]  /*9300*/  IMAD R15, R42, R40, R15 ;  /* 0x000000282a0f7224 */ /* 0x000fe200078e020f */
[----:B------:R-:W-:Y:S01]  /*9310*/  I2IP.S8.S32.SAT R60, R5, R4, R33 ;  /* 0x00000004053c7239 */ /* 0x000fe20000001421 */
[C---:B------:R-:W-:Y:S01]  /*9320*/  IMAD R18, R38.reuse, R18, RZ ;  /* 0x0000001226127224 */ /* 0x040fe200078e02ff */
[----:B------:R-:W-:Y:S01]  /*9330*/  SHF.R.S32.HI R5, RZ, 0x18, R58 ;  /* 0x00000018ff057819 */ /* 0x000fe2000001143a */
[----:B------:R-:W-:Y:S01]  /*9340*/  IMAD R16, R7, R40, R16 ;  /* 0x0000002807107224 */ /* 0x000fe200078e0210 */
[----:B------:R-:W-:Y:S01]  /*9350*/  I2IP.S8.S32.SAT R14, R15, R14, RZ ;  /* 0x0000000e0f0e7239 */ /* 0x000fe200000014ff */
[----:B------:R-:W-:Y:S01]  /*9360*/  IMAD R19, R38, R19, RZ ;  /* 0x0000001326137224 */ /* 0x000fe200078e02ff */
[----:B------:R-:W-:Y:S01]  /*9370*/  SHF.R.S32.HI R7, RZ, 0x18, R48 ;  /* 0x00000018ff077819 */ /* 0x000fe20000011430 */
[----:B------:R-:W-:Y:S01]  /*9380*/  IMAD R17, R10, R40, R17 ;  /* 0x000000280a117224 */ /* 0x000fe200078e0211 */
[----:B------:R-:W-:Y:S01]  /*9390*/  I2IP.S8.S32.SAT R62, R13, R12, R14 ;  /* 0x0000000c0d3e7239 */ /* 0x000fe2000000140e */
[-C--:B------:R-:W-:Y:S01]  /*93a0*/  IMAD R18, R11, R40.reuse, R18 ;  /* 0x000000280b127224 */ /* 0x080fe200078e0212 */
[----:B------:R-:W-:Y:S01]  /*93b0*/  SHF.R.S32.HI R6, RZ, 0x18, R57 ;  /* 0x00000018ff067819 */ /* 0x000fe20000011439 */
[----:B------:R-:W-:Y:S02]  /*93c0*/  IMAD.MOV.U32 R4, RZ, RZ, R59 ;  /* 0x000000ffff047224 */ /* 0x000fe400078e003b */
[-C--:B------:R-:W-:Y:S02]  /*93d0*/  IMAD R19, R43, R40.reuse, R19 ;  /* 0x000000282b137224 */ /* 0x080fe400078e0213 */
[----:B------:R-:W-:Y:S01]  /*93e0*/  IMAD R0, R4, R40, R0 ;  /* 0x0000002804007224 */ /* 0x000fe200078e0200 */
[----:B------:R-:W-:Y:S01]  /*93f0*/  MOV R4, R56 ;  /* 0x0000003800047202 */ /* 0x000fe20000000f00 */
[----:B------:R-:W-:Y:S01]  /*9400*/  IMAD R23, R38, R23, RZ ;  /* 0x0000001726177224 */ /* 0x000fe200078e02ff */
[----:B------:R-:W-:Y:S01]  /*9410*/  I2IP.S8.S32.SAT R18, R19, R18, RZ ;  /* 0x0000001213127239 */ /* 0x000fe200000014ff */
[-C--:B------:R-:W-:Y:S01]  /*9420*/  IMAD R2, R5, R40.reuse, R2 ;  /* 0x0000002805027224 */ /* 0x080fe200078e0202 */
[----:B------:R-:W-:Y:S01]  /*9430*/  SHF.R.S32.HI R5, RZ, 0x18, R55 ;  /* 0x00000018ff057819 */ /* 0x000fe20000011437 */
[----:B------:R-:W-:Y:S01]  /*9440*/  IMAD R3, R6, R40, R3 ;  /* 0x0000002806037224 */ /* 0x000fe200078e0203 */
[----:B------:R-:W-:Y:S01]  /*9450*/  I2IP.S8.S32.SAT R63, R17, R16, R18 ;  /* 0x00000010113f7239 */ /* 0x000fe20000001412 */
[-C--:B------:R-:W-:Y:S01]  /*9460*/  IMAD R23, R44, R40.reuse, R23 ;  /* 0x000000282c177224 */ /* 0x080fe200078e0217 */
[----:B------:R-:W-:Y:S01]  /*9470*/  SHF.R.S32.HI R6, RZ, 0x18, R54 ;  /* 0x00000018ff067819 */ /* 0x000fe20000011436 */
[-C--:B------:R-:W-:Y:S01]  /*9480*/  IMAD R20, R4, R40.reuse, R20 ;  /* 0x0000002804147224 */ /* 0x080fe200078e0214 */
[----:B------:R-:W-:Y:S01]  /*9490*/  MOV R4, R53 ;  /* 0x0000003500047202 */ /* 0x000fe20000000f00 */
[----:B------:R1:W-:Y:S01]  /*94a0*/  STS.128 [R69+UR44+0x5200], R60 ;  /* 0x0052003c45007988 */ /* 0x0003e20008000c2c */
[----:B------:R-:W-:Y:S01]  /*94b0*/  IMAD R27, R38, R27, RZ ;  /* 0x0000001b261b7224 */ /* 0x000fe200078e02ff */
[----:B------:R-:W-:Y:S01]  /*94c0*/  I2IP.S8.S32.SAT R3, R23, R3, RZ ;  /* 0x0000000317037239 */ /* 0x000fe200000014ff */
[-C--:B------:R-:W-:Y:S01]  /*94d0*/  IMAD R21, R5, R40.reuse, R21 ;  /* 0x0000002805157224 */ /* 0x080fe200078e0215 */
[----:B------:R-:W-:Y:S01]  /*94e0*/  SHF.R.S32.HI R5, RZ, 0x18, R52 ;  /* 0x00000018ff057819 */ /* 0x000fe20000011434 */
[-C--:B------:R-:W-:Y:S01]  /*94f0*/  IMAD R22, R6, R40.reuse, R22 ;  /* 0x0000002806167224 */ /* 0x080fe200078e0216 */
[----:B------:R-:W-:Y:S01]  /*9500*/  SHF.R.S32.HI R6, RZ, 0x18, R49 ;  /* 0x00000018ff067819 */ /* 0x000fe20000011431 */
[-C--:B------:R-:W-:Y:S02]  /*9510*/  IMAD R27, R45, R40.reuse, R27 ;  /* 0x000000282d1b7224 */ /* 0x080fe400078e021b */
[-C--:B------:R-:W-:Y:S01]  /*9520*/  IMAD R24, R4, R40.reuse, R24 ;  /* 0x0000002804187224 */ /* 0x080fe200078e0218 */
[----:B------:R-:W-:Y:S01]  /*9530*/  SHF.R.S32.HI R4, RZ, 0x18, R51 ;  /* 0x00000018ff047819 */ /* 0x000fe20000011433 */
[----:B------:R-:W-:Y:S01]  /*9540*/  IMAD R25, R5, R40, R25 ;  /* 0x0000002805197224 */ /* 0x000fe200078e0219 */
[----:B------:R-:W-:Y:S01]  /*9550*/  MOV R5, R50 ;  /* 0x0000003200057202 */ /* 0x000fe20000000f00 */
[----:B------:R-:W-:Y:S02]  /*9560*/  IMAD R31, R38, R31, RZ ;  /* 0x0000001f261f7224 */ /* 0x000fe400078e02ff */
[----:B------:R-:W-:Y:S01]  /*9570*/  IMAD R26, R4, R40, R26 ;  /* 0x00000028041a7224 */ /* 0x000fe200078e021a */
[----:B------:R-:W-:Y:S01]  /*9580*/  I2IP.S8.S32.SAT R4, R2, R0, R3 ;  /* 0x0000000002047239 */ /* 0x000fe20000001403 */
[-C--:B------:R-:W-:Y:S02]  /*9590*/  IMAD R31, R46, R40.reuse, R31 ;  /* 0x000000282e1f7224 */ /* 0x080fe400078e021f */
[----:B------:R-:W-:Y:S01]  /*95a0*/  IMAD R28, R5, R40, R28 ;  /* 0x00000028051c7224 */ /* 0x000fe200078e021c */
[----:B------:R-:W-:Y:S01]  /*95b0*/  I2IP.S8.S32.SAT R5, R27, R22, RZ ;  /* 0x000000161b057239 */ /* 0x000fe200000014ff */
[----:B------:R-:W-:Y:S01]  /*95c0*/  IMAD R29, R6, R40, R29 ;  /* 0x00000028061d7224 */ /* 0x000fe200078e021d */
[----:B------:R-:W-:Y:S01]  /*95d0*/  I2IP.S8.S32.SAT R6, R31, R26, RZ ;  /* 0x0000001a1f067239 */ /* 0x000fe200000014ff */
[----:B------:R-:W-:Y:S01]  /*95e0*/  IMAD R35, R38, R35, RZ ;  /* 0x0000002326237224 */ /* 0x000fe200078e02ff */
[----:B------:R-:W-:Y:S01]  /*95f0*/  I2IP.S8.S32.SAT R5, R21, R20, R5 ;  /* 0x0000001415057239 */ /* 0x000fe20000001405 */
[----:B------:R-:W-:Y:S01]  /*9600*/  IMAD R30, R7, R40, R30 ;  /* 0x00000028071e7224 */ /* 0x000fe200078e021e */
[----:B------:R-:W-:Y:S01]  /*9610*/  I2IP.S8.S32.SAT R6, R25, R24, R6 ;  /* 0x0000001819067239 */ /* 0x000fe20000001406 */
[----:B------:R-:W-:Y:S05]  /*9620*/  IMAD R35, R47, R40, R35 ;  /* 0x000000282f237224 */ /* 0x000fea00078e0223 */
[----:B------:R-:W-:Y:S04]  /*9630*/  I2IP.S8.S32.SAT R7, R35, R30, RZ ;  /* 0x0000001e23077239 */ /* 0x000fe800000014ff */
[----:B------:R-:W-:Y:S05]  /*9640*/  I2IP.S8.S32.SAT R7, R29, R28, R7 ;  /* 0x0000001c1d077239 */ /* 0x000fea0000001407 */
        /* <DEDUP_REMOVED lines=18> */
.L_x_131:
[----:B------:R-:W-:Y:S05]  /*9770*/  BSYNC.RECONVERGENT B0 ;  /* 0x0000000000007941 */ /* 0x000fea0003800200 */
.L_x_130:
[----:B------:R-:W-:Y:S01]  /*9780*/  R2UR UR5, R76 ;  /* 0x000000004c0572ca */ /* 0x000fe200000e0000 */
[----:B------:R-:W-:Y:S01]  /*9790*/  BAR.SYNC.DEFER_BLOCKING 0x1, 0x80 ;  /* 0x0042000000007b1d */ /* 0x000fe20000010000 */
[----:B------:R-:W-:Y:S01]  /*97a0*/  R2UR UR4, R77 ;  /* 0x000000004d0472ca */ /* 0x000fe200000e0000 */
[----:B------:R-:W-:Y:S01]  /*97b0*/  UISETP.NE.AND UP0, UPT, UR46, URZ, UPT ;  /* 0x000000ff2e00728c */ /* 0x000fe2000bf05270 */
[----:B------:R-:W-:Y:S02]  /*97c0*/  ISETP.NE.AND P0, PT, R79, 0x2, PT ;  /* 0x000000024f00780c */ /* 0x000fe40003f05270 */
[----:B------:R-:W-:Y:S02]  /*97d0*/  ISETP.NE.AND P1, PT, R36, 0x4, PT ;  /* 0x000000042400780c */ /* 0x000fe40003f25270 */
[----:B------:R-:W-:Y:S02]  /*97e0*/  SEL R2, RZ, 0x1, P0 ;  /* 0x00000001ff027807 */ /* 0x000fe40000000000 */
[----:B------:R-:W-:Y:S02]  /*97f0*/  SEL R0, RZ, 0x1, P1 ;  /* 0x00000001ff007807 */ /* 0x000fe40000800000 */
[----:B------:R-:W-:Y:S01]  /*9800*/  LOP3.LUT R83, R83, R2, RZ, 0x3c, !PT ;  /* 0x0000000253537212 */ /* 0x000fe200078e3cff */
[----:B------:R-:W-:Y:S01]  /*9810*/  UIADD3 UR31, UPT, UPT, UR37, UR5, URZ ;  /* 0x00000005251f7290 */ /* 0x000fe2000fffe0ff */
[----:B------:R-:W-:Y:S01]  /*9820*/  LOP3.LUT R84, R84, R0, RZ, 0x3c, !PT ;  /* 0x0000000054547212 */ /* 0x000fe200078e3cff */
[----:B------:R-:W-:Y:S01]  /*9830*/  UIADD3 UR30, UPT, UPT, UR38, UR4, URZ ;  /* 0x00000004261e7290 */ /* 0x000fe2000fffe0ff */
[----:B------:R-:W-:Y:S02]  /*9840*/  SEL R79, R79, RZ, P0 ;  /* 0x000000ff4f4f7207 */ /* 0x000fe40000000000 */
[----:B------:R-:W-:Y:S01]  /*9850*/  SEL R36, R36, RZ, P1 ;  /* 0x000000ff24247207 */ /* 0x000fe20000800000 */
[----:B------:R-:W-:Y:S01]  /*9860*/  UMOV UR36, UR59 ;  /* 0x0000003b00247c82 */ /* 0x000fe20008000000 */
[----:B------:R-:W-:Y:S07]  /*9870*/  BRA.U UP0, `(.L_x_132) ;  /* 0xffffffb900c47547 */ /* 0x000fee000b83ffff */
[----:B------:R-:W-:Y:S05]  /*9880*/  EXIT ;  /* 0x000000000000794d */ /* 0x000fea0003800000 */
.L_x_24:
[----:B---3--:R3:W4:Y:S02]  /*9890*/  SYNCS.PHASECHK.TRANS64.TRYWAIT P0, [R0+URZ+0x110], R2 ;  /* 0x00011002000075a7 */ /* 0x00872400080011ff */
[----:B----4-:R-:W-:Y:S05]  /*98a0*/  @!P0 NANOSLEEP.SYNCS 0x989680 ;  /* 0x009896800000895d */ /* 0x010fea0003900000 */
[----:B------:R-:W4:Y:S02]  /*98b0*/  @!P0 SYNCS.PHASECHK.TRANS64 P0, [R0+URZ+0x110], R2 ;  /* 0x00011002000085a7 */ /* 0x000f2400080010ff */
[----:B----4-:R-:W-:Y:S05]  /*98c0*/  @!P0 BRA `(.L_x_24) ;  /* 0xfffffffc00f08947 */ /* 0x010fea000383ffff */
[----:B------:R-:W-:Y:S05]  /*98d0*/  BRA `(.L_x_133) ;  /* 0xffffff7c00f47947 */ /* 0x000fea000383ffff */
.L_x_27:
[----:B--2---:R-:W-:-:S07]  /*98e0*/  MOV R0, UR33 ;  /* 0x0000002100007c02 */ /* 0x004fce0008000f00 */
.L_x_134:
[----:B--2---:R2:W3:Y:S02]  /*98f0*/  SYNCS.PHASECHK.TRANS64.TRYWAIT P0, [R0+URZ+0x28], R3 ;  /* 0x00002803000075a7 */ /* 0x0044e400080011ff */
[----:B---3--:R-:W-:Y:S05]  /*9900*/  @!P0 NANOSLEEP.SYNCS 0x989680 ;  /* 0x009896800000895d */ /* 0x008fea0003900000 */
[----:B------:R-:W3:Y:S02]  /*9910*/  @!P0 SYNCS.PHASECHK.TRANS64 P0, [R0+URZ+0x28], R3 ;  /* 0x00002803000085a7 */ /* 0x000ee400080010ff */
[----:B---3--:R-:W-:Y:S05]  /*9920*/  @!P0 BRA `(.L_x_134) ;  /* 0xfffffffc00f08947 */ /* 0x008fea000383ffff */
[----:B------:R-:W-:Y:S05]  /*9930*/  BRA `(.L_x_26) ;  /* 0xffffff80003c7947 */ /* 0x000fea000383ffff */
.L_x_34:
[----:B-1----:R-:W-:-:S07]  /*9940*/  MOV R0, UR17 ;  /* 0x0000001100007c02 */ /* 0x002fce0008000f00 */
.L_x_135:
[----:B-1----:R1:W2:Y:S02]  /*9950*/  SYNCS.PHASECHK.TRANS64.TRYWAIT P0, [R0+URZ+0x28], R3 ;  /* 0x00002803000075a7 */ /* 0x0022a400080011ff */
[----:B--2---:R-:W-:Y:S05]  /*9960*/  @!P0 NANOSLEEP.SYNCS 0x989680 ;  /* 0x009896800000895d */ /* 0x004fea0003900000 */
[----:B------:R-:W2:Y:S02]  /*9970*/  @!P0 SYNCS.PHASECHK.TRANS64 P0, [R0+URZ+0x28], R3 ;  /* 0x00002803000085a7 */ /* 0x000ea400080010ff */
[----:B--2---:R-:W-:Y:S05]  /*9980*/  @!P0 BRA `(.L_x_135) ;  /* 0xfffffffc00f08947 */ /* 0x004fea000383ffff */
[----:B------:R-:W-:Y:S05]  /*9990*/  BRA `(.L_x_33) ;  /* 0xffffff8000f87947 */ /* 0x000fea000383ffff */
.L_x_39:
[----:B-1----:R1:W2:Y:S02]  /*99a0*/  SYNCS.PHASECHK.TRANS64.TRYWAIT P0, [R3+URZ+0xa0], R0 ;  /* 0x0000a000030075a7 */ /* 0x0022a400080011ff */
[----:B--2---:R-:W-:Y:S05]  /*99b0*/  @!P0 NANOSLEEP.SYNCS 0x989680 ;  /* 0x009896800000895d */ /* 0x004fea0003900000 */
[----:B------:R-:W2:Y:S02]  /*99c0*/  @!P0 SYNCS.PHASECHK.TRANS64 P0, [R3+URZ+0xa0], R0 ;  /* 0x0000a000030085a7 */ /* 0x000ea400080010ff */
[----:B--2---:R-:W-:Y:S05]  /*99d0*/  @!P0 BRA `(.L_x_39) ;  /* 0xfffffffc00f08947 */ /* 0x004fea000383ffff */
[----:B------:R-:W-:Y:S05]  /*99e0*/  BRA `(.L_x_136) ;  /* 0xffffff84009c7947 */ /* 0x000fea000383ffff */
.L_x_43:
[----:B------:R-:W-:-:S07]  /*99f0*/  MOV R0, UR4 ;  /* 0x0000000400007c02 */ /* 0x000fce0008000f00 */
.L_x_137:
[----:B-1----:R1:W2:Y:S02]  /*9a00*/  SYNCS.PHASECHK.TRANS64.TRYWAIT P0, [R0+URZ], R2 ;  /* 0x00000002000075a7 */ /* 0x0022a400080011ff */
[----:B--2---:R-:W-:Y:S05]  /*9a10*/  @!P0 NANOSLEEP.SYNCS 0x989680 ;  /* 0x009896800000895d */ /* 0x004fea0003900000 */
[----:B------:R-:W2:Y:S02]  /*9a20*/  @!P0 SYNCS.PHASECHK.TRANS64 P0, [R0+URZ], R2 ;  /* 0x00000002000085a7 */ /* 0x000ea400080010ff */
[----:B--2---:R-:W-:Y:S05]  /*9a30*/  @!P0 BRA `(.L_x_137) ;  /* 0xfffffffc00f08947 */ /* 0x004fea000383ffff */
[----:B------:R-:W-:Y:S05]  /*9a40*/  BRA `(.L_x_138) ;  /* 0xffffff8c00487947 */ /* 0x000fea000383ffff */
.L_x_44:
[----:B------:R-:W-:-:S07]  /*9a50*/  MOV R0, UR5 ;  /* 0x0000000500007c02 */ /* 0x000fce0008000f00 */
.L_x_139:
[----:B-1----:R1:W2:Y:S02]  /*9a60*/  SYNCS.PHASECHK.TRANS64.TRYWAIT P0, [R0+URZ], R3 ;  /* 0x00000003000075a7 */ /* 0x0022a400080011ff */
[----:B--2---:R-:W-:Y:S05]  /*9a70*/  @!P0 NANOSLEEP.SYNCS 0x989680 ;  /* 0x009896800000895d */ /* 0x004fea0003900000 */
[----:B------:R-:W2:Y:S02]  /*9a80*/  @!P0 SYNCS.PHASECHK.TRANS64 P0, [R0+URZ], R3 ;  /* 0x00000003000085a7 */ /* 0x000ea400080010ff */
[----:B--2---:R-:W-:Y:S05]  /*9a90*/  @!P0 BRA `(.L_x_139) ;  /* 0xfffffffc00f08947 */ /* 0x004fea000383ffff */
[----:B------:R-:W-:Y:S05]  /*9aa0*/  BRA `(.L_x_140) ;  /* 0xffffff8c00547947 */ /* 0x000fea000383ffff */
.L_x_45:
[----:B------:R-:W-:-:S07]  /*9ab0*/  MOV R0, UR5 ;  /* 0x0000000500007c02 */ /* 0x000fce0008000f00 */
.L_x_141:
[----:B-1----:R1:W2:Y:S02]  /*9ac0*/  SYNCS.PHASECHK.TRANS64.TRYWAIT P0, [R0+URZ], R3 ;  /* 0x00000003000075a7 */ /* 0x0022a400080011ff */
[----:B--2---:R-:W-:Y:S05]  /*9ad0*/  @!P0 NANOSLEEP.SYNCS 0x989680 ;  /* 0x009896800000895d */ /* 0x004fea0003900000 */
[----:B------:R-:W2:Y:S02]  /*9ae0*/  @!P0 SYNCS.PHASECHK.TRANS64 P0, [R0+URZ], R3 ;  /* 0x00000003000085a7 */ /* 0x000ea400080010ff */
[----:B--2---:R-:W-:Y:S05]  /*9af0*/  @!P0 BRA `(.L_x_141) ;  /* 0xfffffffc00f08947 */ /* 0x004fea000383ffff */
[----:B------:R-:W-:Y:S05]  /*9b00*/  BRA `(.L_x_142) ;  /* 0xffffff8c00607947 */ /* 0x000fea000383ffff */
.L_x_46:
[----:B------:R-:W-:-:S07]  /*9b10*/  MOV R0, UR5 ;  /* 0x0000000500007c02 */ /* 0x000fce0008000f00 */
.L_x_143:
[----:B-1----:R1:W2:Y:S02]  /*9b20*/  SYNCS.PHASECHK.TRANS64.TRYWAIT P0, [R0+URZ], R3 ;  /* 0x00000003000075a7 */ /* 0x0022a400080011ff */
[----:B--2---:R-:W-:Y:S05]  /*9b30*/  @!P0 NANOSLEEP.SYNCS 0x989680 ;  /* 0x009896800000895d */ /* 0x004fea0003900000 */
[----:B------:R-:W2:Y:S02]  /*9b40*/  @!P0 SYNCS.PHASECHK.TRANS64 P0, [R0+URZ], R3 ;  /* 0x00000003000085a7 */ /* 0x000ea400080010ff */
[----:B--2---:R-:W-:Y:S05]  /*9b50*/  @!P0 BRA `(.L_x_143) ;  /* 0xfffffffc00f08947 */ /* 0x004fea000383ffff */
[----:B------:R-:W-:Y:S05]  /*9b60*/  BRA `(.L_x_144) ;  /* 0xffffff8c006c7947 */ /* 0x000fea000383ffff */
.L_x_49:
[----:B--2---:R2:W3:Y:S02]  /*9b70*/  SYNCS.PHASECHK.TRANS64.TRYWAIT P0, [R2+URZ+0x100], R4 ;  /* 0x00010004020075a7 */ /* 0x0044e400080011ff */
[----:B---3--:R-:W-:Y:S05]  /*9b80*/  @!P0 NANOSLEEP.SYNCS 0x989680 ;  /* 0x009896800000895d */ /* 0x008fea0003900000 */
[----:B------:R-:W3:Y:S02]  /*9b90*/  @!P0 SYNCS.PHASECHK.TRANS64 P0, [R2+URZ+0x100], R4 ;  /* 0x00010004020085a7 */ /* 0x000ee400080010ff */
[----:B---3--:R-:W-:Y:S05]  /*9ba0*/  @!P0 BRA `(.L_x_49) ;  /* 0xfffffffc00f08947 */ /* 0x008fea000383ffff */
[----:B------:R-:W-:Y:S05]  /*9bb0*/  BRA `(.L_x_145) ;  /* 0xffffff8c00c87947 */ /* 0x000fea000383ffff */
.L_x_50:
[----:B------:R-:W-:-:S07]  /*9bc0*/  MOV R2, UR4 ;  /* 0x0000000400027c02 */ /* 0x000fce0008000f00 */
.L_x_146:
[----:B--2---:R2:W3:Y:S02]  /*9bd0*/  SYNCS.PHASECHK.TRANS64.TRYWAIT P0, [R2+URZ+0xb0], R5 ;  /* 0x0000b005020075a7 */ /* 0x0044e400080011ff */
[----:B---3--:R-:W-:Y:S05]  /*9be0*/  @!P0 NANOSLEEP.SYNCS 0x989680 ;  /* 0x009896800000895d */ /* 0x008fea0003900000 */
[----:B------:R-:W3:Y:S02]  /*9bf0*/  @!P0 SYNCS.PHASECHK.TRANS64 P0, [R2+URZ+0xb0], R5 ;  /* 0x0000b005020085a7 */ /* 0x000ee400080010ff */
[----:B---3--:R-:W-:Y:S05]  /*9c00*/  @!P0 BRA `(.L_x_146) ;  /* 0xfffffffc00f08947 */ /* 0x008fea000383ffff */
[----:B------:R-:W-:Y:S05]  /*9c10*/  BRA `(.L_x_147) ;  /* 0xffffff8c00d87947 */ /* 0x000fea000383ffff */
.L_x_51:
[----:B--2---:R2:W3:Y:S02]  /*9c20*/  SYNCS.PHASECHK.TRANS64.TRYWAIT P1, [R2+URZ+0xa0], R4 ;  /* 0x0000a004020075a7 */ /* 0x0044e400080211ff */
[----:B---3--:R-:W-:Y:S05]  /*9c30*/  @!P1 NANOSLEEP.SYNCS 0x989680 ;  /* 0x009896800000995d */ /* 0x008fea0003900000 */
[----:B------:R-:W3:Y:S02]  /*9c40*/  @!P1 SYNCS.PHASECHK.TRANS64 P1, [R2+URZ+0xa0], R4 ;  /* 0x0000a004020095a7 */ /* 0x000ee400080210ff */
[----:B---3--:R-:W-:Y:S05]  /*9c50*/  @!P1 BRA `(.L_x_51) ;  /* 0xfffffffc00f09947 */ /* 0x008fea000383ffff */
[----:B------:R-:W-:Y:S05]  /*9c60*/  BRA `(.L_x_148) ;  /* 0xffffff9000087947 */ /* 0x000fea000383ffff */
.L_x_54:
[----:B------:R-:W-:-:S07]  /*9c70*/  MOV R0, UR4 ;  /* 0x0000000400007c02 */ /* 0x000fce0008000f00 */
.L_x_149:
[----:B--2---:R2:W3:Y:S02]  /*9c80*/  SYNCS.PHASECHK.TRANS64.TRYWAIT P0, [R0+URZ+0xb0], R2 ;  /* 0x0000b002000075a7 */ /* 0x0044e400080011ff */
[----:B---3--:R-:W-:Y:S05]  /*9c90*/  @!P0 NANOSLEEP.SYNCS 0x989680 ;  /* 0x009896800000895d */ /* 0x008fea0003900000 */
[----:B------:R-:W3:Y:S02]  /*9ca0*/  @!P0 SYNCS.PHASECHK.TRANS64 P0, [R0+URZ+0xb0], R2 ;  /* 0x0000b002000085a7 */ /* 0x000ee400080010ff */
[----:B---3--:R-:W-:Y:S05]  /*9cb0*/  @!P0 BRA `(.L_x_149) ;  /* 0xfffffffc00f08947 */ /* 0x008fea000383ffff */
[----:B------:R-:W-:Y:S05]  /*9cc0*/  BRA `(.L_x_53) ;  /* 0xffffff90005c7947 */ /* 0x000fea000383ffff */
.L_x_61:
[----:B-1----:R1:W2:Y:S02]  /*9cd0*/  SYNCS.PHASECHK.TRANS64.TRYWAIT P1, [R0+URZ+0xa0], R2 ;  /* 0x0000a002000075a7 */ /* 0x0022a400080211ff */
[----:B--2---:R-:W-:Y:S05]  /*9ce0*/  @!P1 NANOSLEEP.SYNCS 0x989680 ;  /* 0x009896800000995d */ /* 0x004fea0003900000 */
[----:B------:R-:W2:Y:S02]  /*9cf0*/  @!P1 SYNCS.PHASECHK.TRANS64 P1, [R0+URZ+0xa0], R2 ;  /* 0x0000a002000095a7 */ /* 0x000ea400080210ff */
[----:B--2---:R-:W-:Y:S05]  /*9d00*/  @!P1 BRA `(.L_x_61) ;  /* 0xfffffffc00f09947 */ /* 0x004fea000383ffff */
[----:B------:R-:W-:Y:S05]  /*9d10*/  BRA `(.L_x_150) ;  /* 0xffffff9400d07947 */ /* 0x000fea000383ffff */
.L_x_62:
[----:B------:R-:W-:-:S07]  /*9d20*/  MOV R2, UR31 ;  /* 0x0000001f00027c02 */ /* 0x000fce0008000f00 */
.L_x_151:
[----:B-1----:R1:W2:Y:S02]  /*9d30*/  SYNCS.PHASECHK.TRANS64.TRYWAIT P0, [R2+URZ+0xe0], R0 ;  /* 0x0000e000020075a7 */ /* 0x0022a400080011ff */
[----:B--2---:R-:W-:Y:S05]  /*9d40*/  @!P0 NANOSLEEP.SYNCS 0x989680 ;  /* 0x009896800000895d */ /* 0x004fea0003900000 */
[----:B------:R-:W2:Y:S02]  /*9d50*/  @!P0 SYNCS.PHASECHK.TRANS64 P0, [R2+URZ+0xe0], R0 ;  /* 0x0000e000020085a7 */ /* 0x000ea400080010ff */
[----:B--2---:R-:W-:Y:S05]  /*9d60*/  @!P0 BRA `(.L_x_151) ;  /* 0xfffffffc00f08947 */ /* 0x004fea000383ffff */
[----:B------:R-:W-:Y:S05]  /*9d70*/  BRA `(.L_x_152) ;  /* 0xffffff9800207947 */ /* 0x000fea000383ffff */
.L_x_65:
[----:B------:R-:W-:Y:S07]  /*9d80*/  MOV R0, UR5 ;  /* 0x0000000500007c02 */ /* 0x000fee0008000f00 */
.L_x_153:
[----:B-1----:R1:W2:Y:S02]  /*9d90*/  SYNCS.PHASECHK.TRANS64.TRYWAIT P0, [R0+URZ], R2 ;  /* 0x00000002000075a7 */ /* 0x0022a400080011ff */
[----:B--2---:R-:W-:Y:S05]  /*9da0*/  @!P0 NANOSLEEP.SYNCS 0x989680 ;  /* 0x009896800000895d */ /* 0x004fea0003900000 */
[----:B------:R-:W2:Y:S02]  /*9db0*/  @!P0 SYNCS.PHASECHK.TRANS64 P0, [R0+URZ], R2 ;  /* 0x00000002000085a7 */ /* 0x000ea400080010ff */
[----:B--2---:R-:W-:Y:S05]  /*9dc0*/  @!P0 BRA `(.L_x_153) ;  /* 0xfffffffc00f08947 */ /* 0x004fea000383ffff */
[----:B------:R-:W-:Y:S05]  /*9dd0*/  BRA `(.L_x_64) ;  /* 0xffffff98003c7947 */ /* 0x000fea000383ffff */
.L_x_68:
[----:B------:R-:W-:-:S07]  /*9de0*/  MOV R0, UR4 ;  /* 0x0000000400007c02 */ /* 0x000fce0008000f00 */
.L_x_154:
[----:B--2---:R2:W4:Y:S02]  /*9df0*/  SYNCS.PHASECHK.TRANS64.TRYWAIT P0, [R0+URZ], R2 ;  /* 0x00000002000075a7 */ /* 0x00452400080011ff */
[----:B----4-:R-:W-:Y:S05]  /*9e00*/  @!P0 NANOSLEEP.SYNCS 0x989680 ;  /* 0x009896800000895d */ /* 0x010fea0003900000 */
[----:B------:R-:W4:Y:S02]  /*9e10*/  @!P0 SYNCS.PHASECHK.TRANS64 P0, [R0+URZ], R2 ;  /* 0x00000002000085a7 */ /* 0x000f2400080010ff */
[----:B----4-:R-:W-:Y:S05]  /*9e20*/  @!P0 BRA `(.L_x_154) ;  /* 0xfffffffc00f08947 */ /* 0x010fea000383ffff */
[----:B------:R-:W-:Y:S05]  /*9e30*/  BRA `(.L_x_155) ;  /* 0xffffff9c00187947 */ /* 0x000fea000383ffff */
.L_x_69:
[----:B------:R-:W-:-:S07]  /*9e40*/  MOV R0, UR5 ;  /* 0x0000000500007c02 */ /* 0x000fce0008000f00 */
.L_x_156:
[----:B-1----:R1:W2:Y:S02]  /*9e50*/  SYNCS.PHASECHK.TRANS64.TRYWAIT P0, [R0+URZ], R3 ;  /* 0x00000003000075a7 */ /* 0x0022a400080011ff */
[----:B--2---:R-:W-:Y:S05]  /*9e60*/  @!P0 NANOSLEEP.SYNCS 0x989680 ;  /* 0x009896800000895d */ /* 0x004fea0003900000 */
[----:B------:R-:W2:Y:S02]  /*9e70*/  @!P0 SYNCS.PHASECHK.TRANS64 P0, [R0+URZ], R3 ;  /* 0x00000003000085a7 */ /* 0x000ea400080010ff */
[----:B--2---:R-:W-:Y:S05]  /*9e80*/  @!P0 BRA `(.L_x_156) ;  /* 0xfffffffc00f08947 */ /* 0x004fea000383ffff */
[----:B------:R-:W-:Y:S05]  /*9e90*/  BRA `(.L_x_157) ;  /* 0xffffff9c00247947 */ /* 0x000fea000383ffff */
.L_x_70:
[----:B------:R-:W-:-:S07]  /*9ea0*/  MOV R0, UR5 ;  /* 0x0000000500007c02 */ /* 0x000fce0008000f00 */
.L_x_158:
[----:B-1----:R1:W2:Y:S02]  /*9eb0*/  SYNCS.PHASECHK.TRANS64.TRYWAIT P0, [R0+URZ], R3 ;  /* 0x00000003000075a7 */ /* 0x0022a400080011ff */
[----:B--2---:R-:W-:Y:S05]  /*9ec0*/  @!P0 NANOSLEEP.SYNCS 0x989680 ;  /* 0x009896800000895d */ /* 0x004fea0003900000 */
[----:B------:R-:W2:Y:S02]  /*9ed0*/  @!P0 SYNCS.PHASECHK.TRANS64 P0, [R0+URZ], R3 ;  /* 0x00000003000085a7 */ /* 0x000ea400080010ff */
[----:B--2---:R-:W-:Y:S05]  /*9ee0*/  @!P0 BRA `(.L_x_158) ;  /* 0xfffffffc00f08947 */ /* 0x004fea000383ffff */
[----:B------:R-:W-:Y:S05]  /*9ef0*/  BRA `(.L_x_159) ;  /* 0xffffff9c00307947 */ /* 0x000fea000383ffff */
.L_x_71:
[----:B-1----:R-:W-:-:S07]  /*9f00*/  MOV R0, UR4 ;  /* 0x0000000400007c02 */ /* 0x002fce0008000f00 */
.L_x_160:
[----:B-1----:R1:W2:Y:S02]  /*9f10*/  SYNCS.PHASECHK.TRANS64.TRYWAIT P0, [R0+URZ], R2 ;  /* 0x00000002000075a7 */ /* 0x0022a400080011ff */
[----:B--2---:R-:W-:Y:S05]  /*9f20*/  @!P0 NANOSLEEP.SYNCS 0x989680 ;  /* 0x009896800000895d */ /* 0x004fea0003900000 */
[----:B------:R-:W2:Y:S02]  /*9f30*/  @!P0 SYNCS.PHASECHK.TRANS64 P0, [R0+URZ], R2 ;  /* 0x00000002000085a7 */ /* 0x000ea400080010ff */
[----:B--2---:R-:W-:Y:S05]  /*9f40*/  @!P0 BRA `(.L_x_160) ;  /* 0xfffffffc00f08947 */ /* 0x004fea000383ffff */
[----:B------:R-:W-:Y:S05]  /*9f50*/  BRA `(.L_x_161) ;  /* 0xffffff9c003c7947 */ /* 0x000fea000383ffff */
.L_x_76:
[----:B--2---:R2:W3:Y:S02]  /*9f60*/  SYNCS.PHASECHK.TRANS64.TRYWAIT P0, [R8+URZ+0xa0], R0 ;  /* 0x0000a000080075a7 */ /* 0x0044e400080011ff */
[----:B---3--:R-:W-:Y:S05]  /*9f70*/  @!P0 NANOSLEEP.SYNCS 0x989680 ;  /* 0x009896800000895d */ /* 0x008fea0003900000 */
[----:B------:R-:W3:Y:S02]  /*9f80*/  @!P0 SYNCS.PHASECHK.TRANS64 P0, [R8+URZ+0xa0], R0 ;  /* 0x0000a000080085a7 */ /* 0x000ee400080010ff */
[----:B---3--:R-:W-:Y:S05]  /*9f90*/  @!P0 BRA `(.L_x_76) ;  /* 0xfffffffc00f08947 */ /* 0x008fea000383ffff */
[----:B------:R-:W-:Y:S05]  /*9fa0*/  BRA `(.L_x_162) ;  /* 0xffffffa000707947 */ /* 0x000fea000383ffff */
.L_x_79:
[----:B--2---:R-:W-:Y:S07]  /*9fb0*/  MOV R0, UR21 ;  /* 0x0000001500007c02 */ /* 0x004fee0008000f00 */
.L_x_163:
[----:B--2---:R2:W3:Y:S02]  /*9fc0*/  SYNCS.PHASECHK.TRANS64.TRYWAIT P1, [R0+URZ+0x98], R2 ;  /* 0x00009802000075a7 */ /* 0x0044e400080211ff */
[----:B---3--:R-:W-:Y:S05]  /*9fd0*/  @!P1 NANOSLEEP.SYNCS 0x989680 ;  /* 0x009896800000995d */ /* 0x008fea0003900000 */
[----:B------:R-:W3:Y:S02]  /*9fe0*/  @!P1 SYNCS.PHASECHK.TRANS64 P1, [R0+URZ+0x98], R2 ;  /* 0x00009802000095a7 */ /* 0x000ee400080210ff */
[----:B---3--:R-:W-:Y:S05]  /*9ff0*/  @!P1 BRA `(.L_x_163) ;  /* 0xfffffffc00f09947 */ /* 0x008fea000383ffff */
[----:B------:R-:W-:Y:S05]  /*a000*/  BRA `(.L_x_78) ;  /* 0xffffffa400ec7947 */ /* 0x000fea000383ffff */
.L_x_82:
[----:B--2---:R-:W-:Y:S07]  /*a010*/  MOV R0, UR21 ;  /* 0x0000001500007c02 */ /* 0x004fee0008000f00 */
.L_x_164:
[----:B--2---:R2:W3:Y:S02]  /*a020*/  SYNCS.PHASECHK.TRANS64.TRYWAIT P0, [R0+URZ+0x70], R4 ;  /* 0x00007004000075a7 */ /* 0x0044e400080011ff */
[----:B---3--:R-:W-:Y:S05]  /*a030*/  @!P0 NANOSLEEP.SYNCS 0x989680 ;  /* 0x009896800000895d */ /* 0x008fea0003900000 */
[----:B------:R-:W3:Y:S02]  /*a040*/  @!P0 SYNCS.PHASECHK.TRANS64 P0, [R0+URZ+0x70], R4 ;  /* 0x00007004000085a7 */ /* 0x000ee400080010ff */
[----:B---3--:R-:W-:Y:S05]  /*a050*/  @!P0 BRA `(.L_x_164) ;  /* 0xfffffffc00f08947 */ /* 0x008fea000383ffff */
[----:B------:R-:W-:Y:S05]  /*a060*/  BRA `(.L_x_165) ;  /* 0xffffffa800447947 */ /* 0x000fea000383ffff */
.L_x_83:
[----:B------:R-:W-:Y:S07]  /*a070*/  MOV R0, UR21 ;  /* 0x0000001500007c02 */ /* 0x000fee0008000f00 */
.L_x_166:
[----:B--2---:R2:W3:Y:S02]  /*a080*/  SYNCS.PHASECHK.TRANS64.TRYWAIT P0, [R0+URZ+0x78], R4 ;  /* 0x00007804000075a7 */ /* 0x0044e400080011ff */
[----:B---3--:R-:W-:Y:S05]  /*a090*/  @!P0 NANOSLEEP.SYNCS 0x989680 ;  /* 0x009896800000895d */ /* 0x008fea0003900000 */
[----:B------:R-:W3:Y:S02]  /*a0a0*/  @!P0 SYNCS.PHASECHK.TRANS64 P0, [R0+URZ+0x78], R4 ;  /* 0x00007804000085a7 */ /* 0x000ee400080010ff */
[----:B---3--:R-:W-:Y:S05]  /*a0b0*/  @!P0 BRA `(.L_x_166) ;  /* 0xfffffffc00f08947 */ /* 0x008fea000383ffff */
[----:B------:R-:W-:Y:S05]  /*a0c0*/  BRA `(.L_x_167) ;  /* 0xffffffa800807947 */ /* 0x000fea000383ffff */
.L_x_84:
[----:B------:R-:W-:Y:S07]  /*a0d0*/  MOV R0, UR21 ;  /* 0x0000001500007c02 */ /* 0x000fee0008000f00 */
.L_x_168:
[----:B--2---:R2:W3:Y:S02]  /*a0e0*/  SYNCS.PHASECHK.TRANS64.TRYWAIT P0, [R0+URZ+0x80], R4 ;  /* 0x00008004000075a7 */ /* 0x0044e400080011ff */
[----:B---3--:R-:W-:Y:S05]  /*a0f0*/  @!P0 NANOSLEEP.SYNCS 0x989680 ;  /* 0x009896800000895d */ /* 0x008fea0003900000 */
[----:B------:R-:W3:Y:S02]  /*a100*/  @!P0 SYNCS.PHASECHK.TRANS64 P0, [R0+URZ+0x80], R4 ;  /* 0x00008004000085a7 */ /* 0x000ee400080010ff */
[----:B---3--:R-:W-:Y:S05]  /*a110*/  @!P0 BRA `(.L_x_168) ;  /* 0xfffffffc00f08947 */ /* 0x008fea000383ffff */
[----:B------:R-:W-:Y:S05]  /*a120*/  BRA `(.L_x_169) ;  /* 0xffffffa800c87947 */ /* 0x000fea000383ffff */
.L_x_85:
[----:B------:R-:W-:Y:S07]  /*a130*/  MOV R0, UR21 ;  /* 0x0000001500007c02 */ /* 0x000fee0008000f00 */
.L_x_170:
[----:B--2---:R2:W3:Y:S02]  /*a140*/  SYNCS.PHASECHK.TRANS64.TRYWAIT P0, [R0+URZ+0x88], R4 ;  /* 0x00008804000075a7 */ /* 0x0044e400080011ff */
[----:B---3--:R-:W-:Y:S05]  /*a150*/  @!P0 NANOSLEEP.SYNCS 0x989680 ;  /* 0x009896800000895d */ /* 0x008fea0003900000 */
[----:B------:R-:W3:Y:S02]  /*a160*/  @!P0 SYNCS.PHASECHK.TRANS64 P0, [R0+URZ+0x88], R4 ;  /* 0x00008804000085a7 */ /* 0x000ee400080010ff */
[----:B---3--:R-:W-:Y:S05]  /*a170*/  @!P0 BRA `(.L_x_170) ;  /* 0xfffffffc00f08947 */ /* 0x008fea000383ffff */
[----:B------:R-:W-:Y:S05]  /*a180*/  BRA `(.L_x_171) ;  /* 0xffffffac00147947 */ /* 0x000fea000383ffff */
.L_x_87:
[----:B------:R-:W-:-:S07]  /*a190*/  MOV R0, UR21 ;  /* 0x0000001500007c02 */ /* 0x000fce0008000f00 */
.L_x_172:
[----:B---3--:R3:W4:Y:S02]  /*a1a0*/  SYNCS.PHASECHK.TRANS64.TRYWAIT P0, [R0+URZ+0x70], R2 ;  /* 0x00007002000075a7 */ /* 0x00872400080011ff */
[----:B----4-:R-:W-:Y:S05]  /*a1b0*/  @!P0 NANOSLEEP.SYNCS 0x989680 ;  /* 0x009896800000895d */ /* 0x010fea0003900000 */
[----:B------:R-:W4:Y:S02]  /*a1c0*/  @!P0 SYNCS.PHASECHK.TRANS64 P0, [R0+URZ+0x70], R2 ;  /* 0x00007002000085a7 */ /* 0x000f2400080010ff */
[----:B----4-:R-:W-:Y:S05]  /*a1d0*/  @!P0 BRA `(.L_x_172) ;  /* 0xfffffffc00f08947 */ /* 0x010fea000383ffff */
[----:B------:R-:W-:Y:S05]  /*a1e0*/  BRA `(.L_x_173) ;  /* 0xffffffac008c7947 */ /* 0x000fea000383ffff */
.L_x_88:
[----:B---3--:R-:W-:-:S07]  /*a1f0*/  MOV R0, UR21 ;  /* 0x0000001500007c02 */ /* 0x008fce0008000f00 */
.L_x_174:
[----:B---3--:R3:W4:Y:S02]  /*a200*/  SYNCS.PHASECHK.TRANS64.TRYWAIT P0, [R0+URZ+0x78], R2 ;  /* 0x00007802000075a7 */ /* 0x00872400080011ff */
[----:B----4-:R-:W-:Y:S05]  /*a210*/  @!P0 NANOSLEEP.SYNCS 0x989680 ;  /* 0x009896800000895d */ /* 0x010fea0003900000 */
[----:B------:R-:W4:Y:S02]  /*a220*/  @!P0 SYNCS.PHASECHK.TRANS64 P0, [R0+URZ+0x78], R2 ;  /* 0x00007802000085a7 */ /* 0x000f2400080010ff */
[----:B----4-:R-:W-:Y:S05]  /*a230*/  @!P0 BRA `(.L_x_174) ;  /* 0xfffffffc00f08947 */ /* 0x010fea000383ffff */
[----:B------:R-:W-:Y:S05]  /*a240*/  BRA `(.L_x_175) ;  /* 0xffffffac007c7947 */ /* 0x000fea000383ffff */
.L_x_89:
[----:B---3--:R-:W-:-:S07]  /*a250*/  MOV R0, UR21 ;  /* 0x0000001500007c02 */ /* 0x008fce0008000f00 */
.L_x_176:
[----:B---3--:R3:W4:Y:S02]  /*a260*/  SYNCS.PHASECHK.TRANS64.TRYWAIT P0, [R0+URZ+0x80], R2 ;  /* 0x00008002000075a7 */ /* 0x00872400080011ff */
[----:B----4-:R-:W-:Y:S05]  /*a270*/  @!P0 NANOSLEEP.SYNCS 0x989680 ;  /* 0x009896800000895d */ /* 0x010fea0003900000 */
[----:B------:R-:W4:Y:S02]  /*a280*/  @!P0 SYNCS.PHASECHK.TRANS64 P0, [R0+URZ+0x80], R2 ;  /* 0x00008002000085a7 */ /* 0x000f2400080010ff */
[----:B----4-:R-:W-:Y:S05]  /*a290*/  @!P0 BRA `(.L_x_176) ;  /* 0xfffffffc00f08947 */ /* 0x010fea000383ffff */
[----:B------:R-:W-:Y:S05]  /*a2a0*/  BRA `(.L_x_177) ;  /* 0xffffffac006c7947 */ /* 0x000fea000383ffff */
.L_x_91:
[----:B-1----:R1:W2:Y:S02]  /*a2b0*/  SYNCS.PHASECHK.TRANS64.TRYWAIT P0, [R3+URZ+0xa0], R0 ;  /* 0x0000a000030075a7 */ /* 0x0022a400080011ff */
[----:B--2---:R-:W-:Y:S05]  /*a2c0*/  @!P0 NANOSLEEP.SYNCS 0x989680 ;  /* 0x009896800000895d */ /* 0x004fea0003900000 */
[----:B------:R-:W2:Y:S02]  /*a2d0*/  @!P0 SYNCS.PHASECHK.TRANS64 P0, [R3+URZ+0xa0], R0 ;  /* 0x0000a000030085a7 */ /* 0x000ea400080010ff */
[----:B--2---:R-:W-:Y:S05]  /*a2e0*/  @!P0 BRA `(.L_x_91) ;  /* 0xfffffffc00f08947 */ /* 0x004fea000383ffff */
[----:B------:R-:W-:Y:S05]  /*a2f0*/  BRA `(.L_x_178) ;  /* 0xffffffb000387947 */ /* 0x000fea000383ffff */
.L_x_102:
[----:B-1----:R1:W2:Y:S02]  /*a300*/  SYNCS.PHASECHK.TRANS64.TRYWAIT P1, [R2+URZ+0x50], R0 ;  /* 0x00005000020075a7 */ /* 0x0022a400080211ff */
[----:B--2---:R-:W-:Y:S05]  /*a310*/  @!P1 NANOSLEEP.SYNCS 0x989680 ;  /* 0x009896800000995d */ /* 0x004fea0003900000 */
[----:B------:R-:W2:Y:S02]  /*a320*/  @!P1 SYNCS.PHASECHK.TRANS64 P1, [R2+URZ+0x50], R0 ;  /* 0x00005000020095a7 */ /* 0x000ea400080210ff */
[----:B--2---:R-:W-:Y:S05]  /*a330*/  @!P1 BRA `(.L_x_102) ;  /* 0xfffffffc00f09947 */ /* 0x004fea000383ffff */
[----:B------:R-:W-:Y:S05]  /*a340*/  BRA `(.L_x_101) ;  /* 0xffffffbc00ac7947 */ /* 0x000fea000383ffff */
.L_x_104:
[----:B-1----:R1:W2:Y:S02]  /*a350*/  SYNCS.PHASECHK.TRANS64.TRYWAIT P0, [R52+URZ+0xc0], R3 ;  /* 0x0000c003340075a7 */ /* 0x0022a400080011ff */
[----:B--2---:R-:W-:Y:S05]  /*a360*/  @!P0 NANOSLEEP.SYNCS 0x989680 ;  /* 0x009896800000895d */ /* 0x004fea0003900000 */
[----:B------:R-:W2:Y:S02]  /*a370*/  @!P0 SYNCS.PHASECHK.TRANS64 P0, [R52+URZ+0xc0], R3 ;  /* 0x0000c003340085a7 */ /* 0x000ea400080010ff */
[----:B--2---:R-:W-:Y:S05]  /*a380*/  @!P0 BRA `(.L_x_104) ;  /* 0xfffffffc00f08947 */ /* 0x004fea000383ffff */
[----:B------:R-:W-:Y:S05]  /*a390*/  BRA `(.L_x_103) ;  /* 0xffffffc000007947 */ /* 0x000fea000383ffff */
.L_x_112:
[----:B--2---:R2:W3:Y:S02]  /*a3a0*/  SYNCS.PHASECHK.TRANS64.TRYWAIT P0, [R0+URZ+0x50], R2 ;  /* 0x00005002000075a7 */ /* 0x0044e400080011ff */
[----:B---3--:R-:W-:Y:S05]  /*a3b0*/  @!P0 NANOSLEEP.SYNCS 0x989680 ;  /* 0x009896800000895d */ /* 0x008fea0003900000 */
[----:B------:R-:W3:Y:S02]  /*a3c0*/  @!P0 SYNCS.PHASECHK.TRANS64 P0, [R0+URZ+0x50], R2 ;  /* 0x00005002000085a7 */ /* 0x000ee400080010ff */
[----:B---3--:R-:W-:Y:S05]  /*a3d0*/  @!P0 BRA `(.L_x_112) ;  /* 0xfffffffc00f08947 */ /* 0x008fea000383ffff */
[----:B------:R-:W-:Y:S05]  /*a3e0*/  BRA `(.L_x_111) ;  /* 0xffffffc800f47947 */ /* 0x000fea000383ffff */
.L_x_120:
[----:B--2---:R2:W3:Y:S02]  /*a3f0*/  SYNCS.PHASECHK.TRANS64.TRYWAIT P0, [R0+URZ+0x50], R4 ;  /* 0x00005004000075a7 */ /* 0x0044e400080011ff */
[----:B---3--:R-:W-:Y:S05]  /*a400*/  @!P0 NANOSLEEP.SYNCS 0x989680 ;  /* 0x009896800000895d */ /* 0x008fea0003900000 */
[----:B------:R-:W3:Y:S02]  /*a410*/  @!P0 SYNCS.PHASECHK.TRANS64 P0, [R0+URZ+0x50], R4 ;  /* 0x00005004000085a7 */ /* 0x000ee400080010ff */
[----:B---3--:R-:W-:Y:S05]  /*a420*/  @!P0 BRA `(.L_x_120) ;  /* 0xfffffffc00f08947 */ /* 0x008fea000383ffff */
[----:B------:R-:W-:Y:S05]  /*a430*/  BRA `(.L_x_119) ;  /* 0xffffffd800307947 */ /* 0x000fea000383ffff */
.L_x_128:
[----:B--2---:R2:W3:Y:S02]  /*a440*/  SYNCS.PHASECHK.TRANS64.TRYWAIT P0, [R0+URZ+0x50], R2 ;  /* 0x00005002000075a7 */ /* 0x0044e400080011ff */
[----:B---3--:R-:W-:Y:S05]  /*a450*/  @!P0 NANOSLEEP.SYNCS 0x989680 ;  /* 0x009896800000895d */ /* 0x008fea0003900000 */
[----:B------:R-:W3:Y:S02]  /*a460*/  @!P0 SYNCS.PHASECHK.TRANS64 P0, [R0+URZ+0x50], R2 ;  /* 0x00005002000085a7 */ /* 0x000ee400080010ff */
[----:B---3--:R-:W-:Y:S05]  /*a470*/  @!P0 BRA `(.L_x_128) ;  /* 0xfffffffc00f08947 */ /* 0x008fea000383ffff */
[----:B------:R-:W-:Y:S05]  /*a480*/  BRA `(.L_x_127) ;  /* 0xffffffe4007c7947 */ /* 0x000fea000383ffff */
        .weak           $__internal_0_$__cuda_sm10x_tcgen05_guardrail_trap_col_being_dealloced_not_returned_by_alloc
        .type           $__internal_0_$__cuda_sm10x_tcgen05_guardrail_trap_col_being_dealloced_not_returned_by_alloc,@function
        .size           $__internal_0_$__cuda_sm10x_tcgen05_guardrail_trap_col_being_dealloced_not_returned_by_alloc,($__internal_1_$__cuda_sm10x_tcgen05_guardrail_trap_phase_invalid_during_alloc - $__internal_0_$__cuda_sm10x_tcgen05_guardrail_trap_col_being_dealloced_not_returned_by_alloc)
$__internal_0_$__cuda_sm10x_tcgen05_guardrail_trap_col_being_dealloced_not_returned_by_alloc:
[----:B------:R-:W-:Y:S05]  /*a490*/  BPT.TRAP 0x1 ;  /* 0x000000040000795c */ /* 0x000fea0000300000 */
[----:B------:R-:W-:-:S04]  /*a4a0*/  HFMA2 R3, -RZ, RZ, 0, 0 ;  /* 0x00000000ff037431 */ /* 0x000fc800000001ff */
[----:B------:R-:W-:Y:S05]  /*a4b0*/  RET.REL.NODEC R2 `(_ZN7cutlass13device_kernelINS_4gemm6kernel13GemmUniversalIN4cute5tupleIJiiiiEEENS1_10collective13CollectiveMmaINS1_35MainloopSm100TmaUmmaWarpSpecializedILi5ELi2ELi4ENS5_IJNS4_1CILi2EEENSA_ILi1EEESC_EEEEENS5_IJNSA_ILi64EEENSA_ILi256EEENSA_ILi128EEEEEEaNS5_IJlSC_lEEEaSJ_NS4_8TiledMMAINS4_8MMA_AtomIJNS4_15SM100_MMA_S8_SSIaaiLi64ELi256ELNS4_4UMMA5MajorE0ELSO_0ELNSN_8SaturateE0EEEEEENS4_6LayoutINS5_IJSC_SC_SC_EEENS5_IJNSA_ILi0EEESU_SU_EEEEENS5_IJNS4_10UnderscoreESX_SX_EEEEENS4_13SM90_TMA_LOADENS4_14ComposedLayoutINS4_7SwizzleILi3ELi4ELi3EEENS4_18smem_ptr_flag_bitsILi8EEENSS_INS5_IJNSA_ILi8EEESH_EEENS5_IJSH_SC_EEEEEEEvNS4_8identityENS4_23SM90_TMA_LOAD_MULTICASTES1A_vS1B_EENS_8epilogue10collective18CollectiveEpilogueINS1E_23Sm100TmaWarpSpecializedILi4ELi2ELi32ELb0ELb0EEEJSI_NS5_IJNSS_ISF_SC_EES1J_EEEaSJ_aSJ_NS1E_6fusion15FusionCallbacksIS1I_NS1L_17LinearCombinationIaiaiLNS_15FloatRoundStyleE2EEESI_S1K_JEEENS4_5SM1004TMEM4LOAD26SM100_TMEM_LOAD_16dp32b32xES10_NS11_INS12_ILi2ELi4ELi3EEES15_NSS_INS5_IJS16_SF_EEENS5_IJSF_SC_EEEEEEENS4_39AutoVectorizingCopyWithAssumedAlignmentILi128EEENS4_14SM90_TMA_STOREES1Z_S21_S21_EEEvvEEEEvNT_6ParamsE) ;  /* 0xffffff5802d07950 */ /* 0x000fea0003c3ffff */
        .weak           $__internal_1_$__cuda_sm10x_tcgen05_guardrail_trap_phase_invalid_during_alloc
        .type           $__internal_1_$__cuda_sm10x_tcgen05_guardrail_trap_phase_invalid_during_alloc,@function
        .size           $__internal_1_$__cuda_sm10x_tcgen05_guardrail_trap_phase_invalid_during_alloc,($__internal_2_$__cuda_sm10x_tcgen05_guardrail_trap_unallocated_columns_being_dealloced - $__internal_1_$__cuda_sm10x_tcgen05_guardrail_trap_phase_invalid_during_alloc)
$__internal_1_$__cuda_sm10x_tcgen05_guardrail_trap_phase_invalid_during_alloc:
[----:B------:R-:W-:Y:S05]  /*a4c0*/  BPT.TRAP 0x1 ;  /* 0x000000040000795c */ /* 0x000fea0000300000 */
[----:B------:R-:W-:-:S04]  /*a4d0*/  MOV R5, 0x0 ;  /* 0x0000000000057802 */ /* 0x000fc80000000f00 */
[----:B------:R-:W-:Y:S05]  /*a4e0*/  RET.REL.NODEC R4 `(_ZN7cutlass13device_kernelINS_4gemm6kernel13GemmUniversalIN4cute5tupleIJiiiiEEENS1_10collective13CollectiveMmaINS1_35MainloopSm100TmaUmmaWarpSpecializedILi5ELi2ELi4ENS5_IJNS4_1CILi2EEENSA_ILi1EEESC_EEEEENS5_IJNSA_ILi64EEENSA_ILi256EEENSA_ILi128EEEEEEaNS5_IJlSC_lEEEaSJ_NS4_8TiledMMAINS4_8MMA_AtomIJNS4_15SM100_MMA_S8_SSIaaiLi64ELi256ELNS4_4UMMA5MajorE0ELSO_0ELNSN_8SaturateE0EEEEEENS4_6LayoutINS5_IJSC_SC_SC_EEENS5_IJNSA_ILi0EEESU_SU_EEEEENS5_IJNS4_10UnderscoreESX_SX_EEEEENS4_13SM90_TMA_LOADENS4_14ComposedLayoutINS4_7SwizzleILi3ELi4ELi3EEENS4_18smem_ptr_flag_bitsILi8EEENSS_INS5_IJNSA_ILi8EEESH_EEENS5_IJSH_SC_EEEEEEEvNS4_8identityENS4_23SM90_TMA_LOAD_MULTICASTES1A_vS1B_EENS_8epilogue10collective18CollectiveEpilogueINS1E_23Sm100TmaWarpSpecializedILi4ELi2ELi32ELb0ELb0EEEJSI_NS5_IJNSS_ISF_SC_EES1J_EEEaSJ_aSJ_NS1E_6fusion15FusionCallbacksIS1I_NS1L_17LinearCombinationIaiaiLNS_15FloatRoundStyleE2EEESI_S1K_JEEENS4_5SM1004TMEM4LOAD26SM100_TMEM_LOAD_16dp32b32xES10_NS11_INS12_ILi2ELi4ELi3EEES15_NSS_INS5_IJS16_SF_EEENS5_IJSF_SC_EEEEEEENS4_39AutoVectorizingCopyWithAssumedAlignmentILi128EEENS4_14SM90_TMA_STOREES1Z_S21_S21_EEEvvEEEEvNT_6ParamsE) ;  /* 0xffffff5804c47950 */ /* 0x000fea0003c3ffff */
        .weak           $__internal_2_$__cuda_sm10x_tcgen05_guardrail_trap_unallocated_columns_being_dealloced
        .type           $__internal_2_$__cuda_sm10x_tcgen05_guardrail_trap_unallocated_columns_being_dealloced,@function
        .size           $__internal_2_$__cuda_sm10x_tcgen05_guardrail_trap_unallocated_columns_being_dealloced,(.L_x_180 - $__internal_2_$__cuda_sm10x_tcgen05_guardrail_trap_unallocated_columns_being_dealloced)
$__internal_2_$__cuda_sm10x_tcgen05_guardrail_trap_unallocated_columns_being_dealloced:
[----:B------:R-:W-:Y:S05]  /*a4f0*/  BPT.TRAP 0x1 ;  /* 0x000000040000795c */ /* 0x000fea0000300000 */
[----:B------:R-:W-:-:S04]  /*a500*/  HFMA2 R3, -RZ, RZ, 0, 0 ;  /* 0x00000000ff037431 */ /* 0x000fc800000001ff */
[----:B------:R-:W-:Y:S05]  /*a510*/  RET.REL.NODEC R2 `(_ZN7cutlass13device_kernelINS_4gemm6kernel13GemmUniversalIN4cute5tupleIJiiiiEEENS1_10collective13CollectiveMmaINS1_35MainloopSm100TmaUmmaWarpSpecializedILi5ELi2ELi4ENS5_IJNS4_1CILi2EEENSA_ILi1EEESC_EEEEENS5_IJNSA_ILi64EEENSA_ILi256EEENSA_ILi128EEEEEEaNS5_IJlSC_lEEEaSJ_NS4_8TiledMMAINS4_8MMA_AtomIJNS4_15SM100_MMA_S8_SSIaaiLi64ELi256ELNS4_4UMMA5MajorE0ELSO_0ELNSN_8SaturateE0EEEEEENS4_6LayoutINS5_IJSC_SC_SC_EEENS5_IJNSA_ILi0EEESU_SU_EEEEENS5_IJNS4_10UnderscoreESX_SX_EEEEENS4_13SM90_TMA_LOADENS4_14ComposedLayoutINS4_7SwizzleILi3ELi4ELi3EEENS4_18smem_ptr_flag_bitsILi8EEENSS_INS5_IJNSA_ILi8EEESH_EEENS5_IJSH_SC_EEEEEEEvNS4_8identityENS4_23SM90_TMA_LOAD_MULTICASTES1A_vS1B_EENS_8epilogue10collective18CollectiveEpilogueINS1E_23Sm100TmaWarpSpecializedILi4ELi2ELi32ELb0ELb0EEEJSI_NS5_IJNSS_ISF_SC_EES1J_EEEaSJ_aSJ_NS1E_6fusion15FusionCallbacksIS1I_NS1L_17LinearCombinationIaiaiLNS_15FloatRoundStyleE2EEESI_S1K_JEEENS4_5SM1004TMEM4LOAD26SM100_TMEM_LOAD_16dp32b32xES10_NS11_INS12_ILi2ELi4ELi3EEES15_NSS_INS5_IJS16_SF_EEENS5_IJSF_SC_EEEEEEENS4_39AutoVectorizingCopyWithAssumedAlignmentILi128EEENS4_14SM90_TMA_STOREES1Z_S21_S21_EEEvvEEEEvNT_6ParamsE) ;  /* 0xffffff5802b87950 */ /* 0x000fea0003c3ffff */
.L_x_179:
[----:B------:R-:W-:-:S00]  /*a520*/  BRA `(.L_x_179) ;  /* 0xfffffffc00fc7947 */ /* 0x000fc0000383ffff */
[----:B------:R-:W-:-:S00]  /*a530*/  NOP ;  /* 0x0000000000007918 */ /* 0x000fc00000000000 */
        /* <DEDUP_REMOVED lines=12> */
.L_x_180:


//--------------------- .nv.global.init           --------------------------
	.section	.nv.global.init,"aw",@progbits
.nv.global.init:
	.type		$str$27,@object
	.size		$str$27,($str$28 - $str$27)
$str$27:
        /*0000*/ 	.byte	0x28, 0x61, 0x64, 0x64, 0x72, 0x65, 0x73, 0x73, 0x20, 0x26, 0x20, 0x6d, 0x61, 0x73, 0x6b, 0x29
        /*0010*/ 	.byte	0x20, 0x3d, 0x3d, 0x20, 0x30, 0x00
	.type		$str$28,@object
	.size		$str$28,($str$26 - $str$28)
$str$28:
        /*0016*/ 	.byte	0x2f, 0x74, 0x6d, 0x70, 0x2f, 0x63, 0x75, 0x74, 0x6c, 0x61, 0x73, 0x73, 0x5f, 0x73, 0x77, 0x65
        /*0026*/ 	.byte	0x65, 0x70, 0x5f, 0x73, 0x72, 0x63, 0x2f, 0x69, 0x6e, 0x63, 0x6c, 0x75, 0x64, 0x65, 0x2f, 0x63
        /*0036*/ 	.byte	0x75, 0x74, 0x65, 0x2f, 0x70, 0x6f, 0x69, 0x6e, 0x74, 0x65, 0x72, 0x5f, 0x66, 0x6c, 0x61, 0x67
        /*0046*/ 	.byte	0x67, 0x65, 0x64, 0x2e, 0x68, 0x70, 0x70, 0x00
	.type		$str$26,@object
	.size		$str$26,($str$25 - $str$26)
$str$26:
        /*004e*/ 	.byte	0x2f, 0x74, 0x6d, 0x70, 0x2f, 0x63, 0x75, 0x74, 0x6c, 0x61, 0x73, 0x73, 0x5f, 0x73, 0x77, 0x65
        /*005e*/ 	.byte	0x65, 0x70, 0x5f, 0x73, 0x72, 0x63, 0x2f, 0x69, 0x6e, 0x63, 0x6c, 0x75, 0x64, 0x65, 0x2f, 0x63
        /*006e*/ 	.byte	0x75, 0x74, 0x65, 0x2f, 0x61, 0x74, 0x6f, 0x6d, 0x2f, 0x63, 0x6f, 0x70, 0x79, 0x5f, 0x74, 0x72
        /*007e*/ 	.byte	0x61, 0x69, 0x74, 0x73, 0x5f, 0x73, 0x6d, 0x31, 0x30, 0x30, 0x2e, 0x68, 0x70, 0x70, 0x00
	.type		$str$25,@object
	.size		$str$25,(__unnamed_1 - $str$25)
$str$25:
        /*008d*/ 	.byte	0x28, 0x28, 0x75, 0x69, 0x6e, 0x74, 0x33, 0x32, 0x5f, 0x74, 0x28, 0x74, 0x68, 0x72, 0x65, 0x61
        /*009d*/ 	.byte	0x64, 0x49, 0x64, 0x78, 0x2e, 0x78, 0x29, 0x20, 0x2f, 0x20, 0x33, 0x32, 0x29, 0x20, 0x25, 0x20
        /*00ad*/ 	.byte	0x34, 0x29, 0x20, 0x3d, 0x3d, 0x20, 0x28, 0x28, 0x28, 0x74, 0x6d, 0x65, 0x6d, 0x5f, 0x61, 0x64
        /*00bd*/ 	.byte	0x64, 0x72, 0x20, 0x3e, 0x3e, 0x20, 0x31, 0x36, 0x29, 0x20, 0x2f, 0x20, 0x33, 0x32, 0x29, 0x20
        /*00cd*/ 	.byte	0x25, 0x20, 0x34, 0x29, 0x00
	.type		__unnamed_1,@object
	.size		__unnamed_1,(__unnamed_2 - __unnamed_1)
__unnamed_1:
        /*00d2*/ 	.byte	0x61, 0x75, 0x74, 0x6f, 0x20, 0x63, 0x75, 0x74, 0x65, 0x3a, 0x3a, 0x61, 0x73, 0x5f, 0x70, 0x6f
        /* <DEDUP_REMOVED lines=24> */
        /*0262*/ 	.byte	0x00
	.type		__unnamed_2,@object
	.size		__unnamed_2,(__unnamed_3 - __unnamed_2)
__unnamed_2:
        /* <DEDUP_REMOVED lines=26> */
	.type		__unnamed_3,@object
	.size		__unnamed_3,(.L_3 - __unnamed_3)
__unnamed_3:
        /* <DEDUP_REMOVED lines=41> */
.L_3:


//--------------------- .nv.shared._ZN7cutlass13device_kernelINS_4gemm6kernel13GemmUniversalIN4cute5tupleIJiiiiEEENS1_10collective13CollectiveMmaINS1_35MainloopSm100TmaUmmaWarpSpecializedILi5ELi2ELi4ENS5_IJNS4_1CILi2EEENSA_ILi1EEESC_EEEEENS5_IJNSA_ILi64EEENSA_ILi256EEENSA_ILi128EEEEEEaNS5_IJlSC_lEEEaSJ_NS4_8TiledMMAINS4_8MMA_AtomIJNS4_15SM100_MMA_S8_SSIaaiLi64ELi256ELNS4_4UMMA5MajorE0ELSO_0ELNSN_8SaturateE0EEEEEENS4_6LayoutINS5_IJSC_SC_SC_EEENS5_IJNSA_ILi0EEESU_SU_EEEEENS5_IJNS4_10UnderscoreESX_SX_EEEEENS4_13SM90_TMA_LOADENS4_14ComposedLayoutINS4_7SwizzleILi3ELi4ELi3EEENS4_18smem_ptr_flag_bitsILi8EEENSS_INS5_IJNSA_ILi8EEESH_EEENS5_IJSH_SC_EEEEEEEvNS4_8identityENS4_23SM90_TMA_LOAD_MULTICASTES1A_vS1B_EENS_8epilogue10collective18CollectiveEpilogueINS1E_23Sm100TmaWarpSpecializedILi4ELi2ELi32ELb0ELb0EEEJSI_NS5_IJNSS_ISF_SC_EES1J_EEEaSJ_aSJ_NS1E_6fusion15FusionCallbacksIS1I_NS1L_17LinearCombinationIaiaiLNS_15FloatRoundStyleE2EEESI_S1K_JEEENS4_5SM1004TMEM4LOAD26SM100_TMEM_LOAD_16dp32b32xES10_NS11_INS12_ILi2ELi4ELi3EEES15_NSS_INS5_IJS16_SF_EEENS5_IJSF_SC_EEEEEEENS4_39AutoVectorizingCopyWithAssumedAlignmentILi128EEENS4_14SM90_TMA_STOREES1Z_S21_S21_EEEvvEEEEvNT_6ParamsE --------------------------
	.section	.nv.shared._ZN7cutlass13device_kernelINS_4gemm6kernel13GemmUniversalIN4cute5tupleIJiiiiEEENS1_10collective13CollectiveMmaINS1_35MainloopSm100TmaUmmaWarpSpecializedILi5ELi2ELi4ENS5_IJNS4_1CILi2EEENSA_ILi1EEESC_EEEEENS5_IJNSA_ILi64EEENSA_ILi256EEENSA_ILi128EEEEEEaNS5_IJlSC_lEEEaSJ_NS4_8TiledMMAINS4_8MMA_AtomIJNS4_15SM100_MMA_S8_SSIaaiLi64ELi256ELNS4_4UMMA5MajorE0ELSO_0ELNSN_8SaturateE0EEEEEENS4_6LayoutINS5_IJSC_SC_SC_EEENS5_IJNSA_ILi0EEESU_SU_EEEEENS5_IJNS4_10UnderscoreESX_SX_EEEEENS4_13SM90_TMA_LOADENS4_14ComposedLayoutINS4_7SwizzleILi3ELi4ELi3EEENS4_18smem_ptr_flag_bitsILi8EEENSS_INS5_IJNSA_ILi8EEESH_EEENS5_IJSH_SC_EEEEEEEvNS4_8identityENS4_23SM90_TMA_LOAD_MULTICASTES1A_vS1B_EENS_8epilogue10collective18CollectiveEpilogueINS1E_23Sm100TmaWarpSpecializedILi4ELi2ELi32ELb0ELb0EEEJSI_NS5_IJNSS_ISF_SC_EES1J_EEEaSJ_aSJ_NS1E_6fusion15FusionCallbacksIS1I_NS1L_17LinearCombinationIaiaiLNS_15FloatRoundStyleE2EEESI_S1K_JEEENS4_5SM1004TMEM4LOAD26SM100_TMEM_LOAD_16dp32b32xES10_NS11_INS12_ILi2ELi4ELi3EEES15_NSS_INS5_IJS16_SF_EEENS5_IJSF_SC_EEEEEEENS4_39AutoVectorizingCopyWithAssumedAlignmentILi128EEENS4_14SM90_TMA_STOREES1Z_S21_S21_EEEvvEEEEvNT_6ParamsE,"aw",@nobits
	.sectionflags	@""
	.align	16
	.zero		1024


//--------------------- .nv.shared.reserved.0     --------------------------
	.section	.nv.shared.reserved.0,"aw",@nobits
	.weak		__nv_reservedSMEM_offset_0_alias
	.size		__nv_reservedSMEM_offset_0_alias, 0, 64
	.other		__nv_reservedSMEM_offset_0_alias,@"STO_CUDA_RESERVED_SHARED STV_DEFAULT"
__nv_reservedSMEM_offset_0_alias:
	.zero		0
.nv.shared.reserved.0:
	.zero		64
	.weak		__nv_reservedSMEM_tcgen05_partition
	.type		__nv_reservedSMEM_tcgen05_partition,@object
	.size		__nv_reservedSMEM_tcgen05_partition,(.L_0 - __nv_reservedSMEM_tcgen05_partition)
__nv_reservedSMEM_tcgen05_partition:
	.zero		32
.L_0:


//--------------------- .nv.global                --------------------------
	.section	.nv.global,"aw",@nobits
.nv.global:
	.type		_ZN40_INTERNAL_682d4218_4_k_cu_58f36f08_102484cute1_E,@object
	.size		_ZN40_INTERNAL_682d4218_4_k_cu_58f36f08_102484cute1_E,(_ZN40_INTERNAL_682d4218_4_k_cu_58f36f08_102484cuda3std3__45__cpo6cbeginE - _ZN40_INTERNAL_682d4218_4_k_cu_58f36f08_102484cute1_E)
_ZN40_INTERNAL_682d4218_4_k_cu_58f36f08_102484cute1_E:
	.zero		1
	.type		_ZN40_INTERNAL_682d4218_4_k_cu_58f36f08_102484cuda3std3__45__cpo6cbeginE,@object
	.size		_ZN40_INTERNAL_682d4218_4_k_cu_58f36f08_102484cuda3std3__45__cpo6cbeginE,(_ZN40_INTERNAL_682d4218_4_k_cu_58f36f08_102484cuda3std3__48in_placeE - _ZN40_INTERNAL_682d4218_4_k_cu_58f36f08_102484cuda3std3__45__cpo6cbeginE)
_ZN40_INTERNAL_682d4218_4_k_cu_58f36f08_102484cuda3std3__45__cpo6cbeginE:
	.zero		1
	.type		_ZN40_INTERNAL_682d4218_4_k_cu_58f36f08_102484cuda3std3__48in_placeE,@object
	.size		_ZN40_INTERNAL_682d4218_4_k_cu_58f36f08_102484cuda3std3__48in_placeE,(_ZN40_INTERNAL_682d4218_4_k_cu_58f36f08_102484cuda3std6ranges3__45__cpo9iter_moveE - _ZN40_INTERNAL_682d4218_4_k_cu_58f36f08_102484cuda3std3__48in_placeE)
_ZN40_INTERNAL_682d4218_4_k_cu_58f36f08_102484cuda3std3__48in_placeE:
	.zero		1
	.type		_ZN40_INTERNAL_682d4218_4_k_cu_58f36f08_102484cuda3std6ranges3__45__cpo9iter_moveE,@object
	.size		_ZN40_INTERNAL_682d4218_4_k_cu_58f36f08_102484cuda3std6ranges3__45__cpo9iter_moveE,(_ZN40_INTERNAL_682d4218_4_k_cu_58f36f08_102484cuda3std3__45__cpo5beginE - _ZN40_INTERNAL_682d4218_4_k_cu_58f36f08_102484cuda3std6ranges3__45__cpo9iter_moveE)
_ZN40_INTERNAL_682d4218_4_k_cu_58f36f08_102484cuda3std6ranges3__45__cpo9iter_moveE:
	.zero		1
	.type		_ZN40_INTERNAL_682d4218_4_k_cu_58f36f08_102484cuda3std3__45__cpo5beginE,@object
	.size		_ZN40_INTERNAL_682d4218_4_k_cu_58f36f08_102484cuda3std3__45__cpo5beginE,(_ZN40_INTERNAL_682d4218_4_k_cu_58f36f08_102484cuda3std3__442_GLOBAL__N__682d4218_4_k_cu_58f36f08_102486ignoreE - _ZN40_INTERNAL_682d4218_4_k_cu_58f36f08_102484cuda3std3__45__cpo5beginE)
_ZN40_INTERNAL_682d4218_4_k_cu_58f36f08_102484cuda3std3__45__cpo5beginE:
	.zero		1
	.type		_ZN40_INTERNAL_682d4218_4_k_cu_58f36f08_102484cuda3std3__442_GLOBAL__N__682d4218_4_k_cu_58f36f08_102486ignoreE,@object
	.size		_ZN40_INTERNAL_682d4218_4_k_cu_58f36f08_102484cuda3std3__442_GLOBAL__N__682d4218_4_k_cu_58f36f08_102486ignoreE,(_ZN40_INTERNAL_682d4218_4_k_cu_58f36f08_102484cute7productE - _ZN40_INTERNAL_682d4218_4_k_cu_58f36f08_102484cuda3std3__442_GLOBAL__N__682d4218_4_k_cu_58f36f08_102486ignoreE)
_ZN40_INTERNAL_682d4218_4_k_cu_58f36f08_102484cuda3std3__442_GLOBAL__N__682d4218_4_k_cu_58f36f08_102486ignoreE:
	.zero		1
	.type		_ZN40_INTERNAL_682d4218_4_k_cu_58f36f08_102484cute7productE,@object
	.size		_ZN40_INTERNAL_682d4218_4_k_cu_58f36f08_102484cute7productE,(_ZN40_INTERNAL_682d4218_4_k_cu_58f36f08_102484cuda3std3__45__cpo3endE - _ZN40_INTERNAL_682d4218_4_k_cu_58f36f08_102484cute7productE)
_ZN40_INTERNAL_682d4218_4_k_cu_58f36f08_102484cute7productE:
	.zero		1
	.type		_ZN40_INTERNAL_682d4218_4_k_cu_58f36f08_102484cuda3std3__45__cpo3endE,@object
	.size		_ZN40_INTERNAL_682d4218_4_k_cu_58f36f08_102484cuda3std3__45__cpo3endE,(_ZN40_INTERNAL_682d4218_4_k_cu_58f36f08_102484cuda3std3__419piecewise_constructE - _ZN40_INTERNAL_682d4218_4_k_cu_58f36f08_102484cuda3std3__45__cpo3endE)
_ZN40_INTERNAL_682d4218_4_k_cu_58f36f08_102484cuda3std3__45__cpo3endE:
	.zero		1
	.type		_ZN40_INTERNAL_682d4218_4_k_cu_58f36f08_102484cuda3std3__419piecewise_constructE,@object
	.size		_ZN40_INTERNAL_682d4218_4_k_cu_58f36f08_102484cuda3std3__419piecewise_constructE,(_ZN40_INTERNAL_682d4218_4_k_cu_58f36f08_102484cuda3std3__45__cpo4cendE - _ZN40_INTERNAL_682d4218_4_k_cu_58f36f08_102484cuda3std3__419piecewise_constructE)
_ZN40_INTERNAL_682d4218_4_k_cu_58f36f08_102484cuda3std3__419piecewise_constructE:
	.zero		1
	.type		_ZN40_INTERNAL_682d4218_4_k_cu_58f36f08_102484cuda3std3__45__cpo4cendE,@object
	.size		_ZN40_INTERNAL_682d4218_4_k_cu_58f36f08_102484cuda3std3__45__cpo4cendE,(_ZN40_INTERNAL_682d4218_4_k_cu_58f36f08_102484cuda3std6ranges3__45__cpo4swapE - _ZN40_INTERNAL_682d4218_4_k_cu_58f36f08_102484cuda3std3__45__cpo4cendE)
_ZN40_INTERNAL_682d4218_4_k_cu_58f36f08_102484cuda3std3__45__cpo4cendE:
	.zero		1
	.type		_ZN40_INTERNAL_682d4218_4_k_cu_58f36f08_102484cuda3std6ranges3__45__cpo4swapE,@object
	.size		_ZN40_INTERNAL_682d4218_4_k_cu_58f36f08_102484cuda3std6ranges3__45__cpo4swapE,(.L_11 - _ZN40_INTERNAL_682d4218_4_k_cu_58f36f08_102484cuda3std6ranges3__45__cpo4swapE)
_ZN40_INTERNAL_682d4218_4_k_cu_58f36f08_102484cuda3std6ranges3__45__cpo4swapE:
	.zero		1
.L_11:


//--------------------- .nv.constant0._ZN7cutlass13device_kernelINS_4gemm6kernel13GemmUniversalIN4cute5tupleIJiiiiEEENS1_10collective13CollectiveMmaINS1_35MainloopSm100TmaUmmaWarpSpecializedILi5ELi2ELi4ENS5_IJNS4_1CILi2EEENSA_ILi1EEESC_EEEEENS5_IJNSA_ILi64EEENSA_ILi256EEENSA_ILi128EEEEEEaNS5_IJlSC_lEEEaSJ_NS4_8TiledMMAINS4_8MMA_AtomIJNS4_15SM100_MMA_S8_SSIaaiLi64ELi256ELNS4_4UMMA5MajorE0ELSO_0ELNSN_8SaturateE0EEEEEENS4_6LayoutINS5_IJSC_SC_SC_EEENS5_IJNSA_ILi0EEESU_SU_EEEEENS5_IJNS4_10UnderscoreESX_SX_EEEEENS4_13SM90_TMA_LOADENS4_14ComposedLayoutINS4_7SwizzleILi3ELi4ELi3EEENS4_18smem_ptr_flag_bitsILi8EEENSS_INS5_IJNSA_ILi8EEESH_EEENS5_IJSH_SC_EEEEEEEvNS4_8identityENS4_23SM90_TMA_LOAD_MULTICASTES1A_vS1B_EENS_8epilogue10collective18CollectiveEpilogueINS1E_23Sm100TmaWarpSpecializedILi4ELi2ELi32ELb0ELb0EEEJSI_NS5_IJNSS_ISF_SC_EES1J_EEEaSJ_aSJ_NS1E_6fusion15FusionCallbacksIS1I_NS1L_17LinearCombinationIaiaiLNS_15FloatRoundStyleE2EEESI_S1K_JEEENS4_5SM1004TMEM4LOAD26SM100_TMEM_LOAD_16dp32b32xES10_NS11_INS12_ILi2ELi4ELi3EEES15_NSS_INS5_IJS16_SF_EEENS5_IJSF_SC_EEEEEEENS4_39AutoVectorizingCopyWithAssumedAlignmentILi128EEENS4_14SM90_TMA_STOREES1Z_S21_S21_EEEvvEEEEvNT_6ParamsE --------------------------
	.section	.nv.constant0._ZN7cutlass13device_kernelINS_4gemm6kernel13GemmUniversalIN4cute5tupleIJiiiiEEENS1_10collective13CollectiveMmaINS1_35MainloopSm100TmaUmmaWarpSpecializedILi5ELi2ELi4ENS5_IJNS4_1CILi2EEENSA_ILi1EEESC_EEEEENS5_IJNSA_ILi64EEENSA_ILi256EEENSA_ILi128EEEEEEaNS5_IJlSC_lEEEaSJ_NS4_8TiledMMAINS4_8MMA_AtomIJNS4_15SM100_MMA_S8_SSIaaiLi64ELi256ELNS4_4UMMA5MajorE0ELSO_0ELNSN_8SaturateE0EEEEEENS4_6LayoutINS5_IJSC_SC_SC_EEENS5_IJNSA_ILi0EEESU_SU_EEEEENS5_IJNS4_10UnderscoreESX_SX_EEEEENS4_13SM90_TMA_LOADENS4_14ComposedLayoutINS4_7SwizzleILi3ELi4ELi3EEENS4_18smem_ptr_flag_bitsILi8EEENSS_INS5_IJNSA_ILi8EEESH_EEENS5_IJSH_SC_EEEEEEEvNS4_8identityENS4_23SM90_TMA_LOAD_MULTICASTES1A_vS1B_EENS_8epilogue10collective18CollectiveEpilogueINS1E_23Sm100TmaWarpSpecializedILi4ELi2ELi32ELb0ELb0EEEJSI_NS5_IJNSS_ISF_SC_EES1J_EEEaSJ_aSJ_NS1E_6fusion15FusionCallbacksIS1I_NS1L_17LinearCombinationIaiaiLNS_15FloatRoundStyleE2EEESI_S1K_JEEENS4_5SM1004TMEM4LOAD26SM100_TMEM_LOAD_16dp32b32xES10_NS11_INS12_ILi2ELi4ELi3EEES15_NSS_INS5_IJS16_SF_EEENS5_IJSF_SC_EEEEEEENS4_39AutoVectorizingCopyWithAssumedAlignmentILi128EEENS4_14SM90_TMA_STOREES1Z_S21_S21_EEEvvEEEEvNT_6ParamsE,"a",@progbits
	.sectionflags	@""
	.align	4
.nv.constant0._ZN7cutlass13device_kernelINS_4gemm6kernel13GemmUniversalIN4cute5tupleIJiiiiEEENS1_10collective13CollectiveMmaINS1_35MainloopSm100TmaUmmaWarpSpecializedILi5ELi2ELi4ENS5_IJNS4_1CILi2EEENSA_ILi1EEESC_EEEEENS5_IJNSA_ILi64EEENSA_ILi256EEENSA_ILi128EEEEEEaNS5_IJlSC_lEEEaSJ_NS4_8TiledMMAINS4_8MMA_AtomIJNS4_15SM100_MMA_S8_SSIaaiLi64ELi256ELNS4_4UMMA5MajorE0ELSO_0ELNSN_8SaturateE0EEEEEENS4_6LayoutINS5_IJSC_SC_SC_EEENS5_IJNSA_ILi0EEESU_SU_EEEEENS5_IJNS4_10UnderscoreESX_SX_EEEEENS4_13SM90_TMA_LOADENS4_14ComposedLayoutINS4_7SwizzleILi3ELi4ELi3EEENS4_18smem_ptr_flag_bitsILi8EEENSS_INS5_IJNSA_ILi8EEESH_EEENS5_IJSH_SC_EEEEEEEvNS4_8identityENS4_23SM90_TMA_LOAD_MULTICASTES1A_vS1B_EENS_8epilogue10collective18CollectiveEpilogueINS1E_23Sm100TmaWarpSpecializedILi4ELi2ELi32ELb0ELb0EEEJSI_NS5_IJNSS_ISF_SC_EES1J_EEEaSJ_aSJ_NS1E_6fusion15FusionCallbacksIS1I_NS1L_17LinearCombinationIaiaiLNS_15FloatRoundStyleE2EEESI_S1K_JEEENS4_5SM1004TMEM4LOAD26SM100_TMEM_LOAD_16dp32b32xES10_NS11_INS12_ILi2ELi4ELi3EEES15_NSS_INS5_IJS16_SF_EEENS5_IJSF_SC_EEEEEEENS4_39AutoVectorizingCopyWithAssumedAlignmentILi128EEENS4_14SM90_TMA_STOREES1Z_S21_S21_EEEvvEEEEvNT_6ParamsE:
	.zero		2944


//--------------------- SYMBOLS --------------------------

	.type		.nv.reservedSmem.offset0,@object
	.size		.nv.reservedSmem.offset0,0x4
	.type		.nv.reservedSmem.cap,@object
	.size		.nv.reservedSmem.cap,0x4
	.type		__assertfail,@function
